//
// Generated by NVIDIA NVVM Compiler
//
// Compiler Build ID: CL-36424714
// Cuda compilation tools, release 13.0, V13.0.88
// Based on NVVM 20.0.0
//

.version 9.0
.target sm_100
.address_size 64

	// .globl	_Z38extrapolate_velocity_second_order_trueidPdS_S_S_S_S_
// _ZZ32extrapolate_second_order_sw_trueiddddddddiPlS_PdS0_S0_S0_S0_S0_S0_S0_S0_S0_S0_S0_S0_E21sh_xmom_vertex_values has been demoted

.visible .entry _Z38extrapolate_velocity_second_order_trueidPdS_S_S_S_S_(
	.param .u32 _Z38extrapolate_velocity_second_order_trueidPdS_S_S_S_S__param_0,
	.param .f64 _Z38extrapolate_velocity_second_order_trueidPdS_S_S_S_S__param_1,
	.param .u64 .ptr .align 1 _Z38extrapolate_velocity_second_order_trueidPdS_S_S_S_S__param_2,
	.param .u64 .ptr .align 1 _Z38extrapolate_velocity_second_order_trueidPdS_S_S_S_S__param_3,
	.param .u64 .ptr .align 1 _Z38extrapolate_velocity_second_order_trueidPdS_S_S_S_S__param_4,
	.param .u64 .ptr .align 1 _Z38extrapolate_velocity_second_order_trueidPdS_S_S_S_S__param_5,
	.param .u64 .ptr .align 1 _Z38extrapolate_velocity_second_order_trueidPdS_S_S_S_S__param_6,
	.param .u64 .ptr .align 1 _Z38extrapolate_velocity_second_order_trueidPdS_S_S_S_S__param_7
)
{
	.reg .pred 	%p<2>;
	.reg .b32 	%r<12>;
	.reg .b64 	%rd<20>;
	.reg .b64 	%fd<10>;

	ld.param.u32 	%r2, [_Z38extrapolate_velocity_second_order_trueidPdS_S_S_S_S__param_0];
	ld.param.f64 	%fd1, [_Z38extrapolate_velocity_second_order_trueidPdS_S_S_S_S__param_1];
	ld.param.u64 	%rd1, [_Z38extrapolate_velocity_second_order_trueidPdS_S_S_S_S__param_2];
	ld.param.u64 	%rd2, [_Z38extrapolate_velocity_second_order_trueidPdS_S_S_S_S__param_3];
	ld.param.u64 	%rd3, [_Z38extrapolate_velocity_second_order_trueidPdS_S_S_S_S__param_4];
	ld.param.u64 	%rd4, [_Z38extrapolate_velocity_second_order_trueidPdS_S_S_S_S__param_5];
	ld.param.u64 	%rd5, [_Z38extrapolate_velocity_second_order_trueidPdS_S_S_S_S__param_6];
	ld.param.u64 	%rd6, [_Z38extrapolate_velocity_second_order_trueidPdS_S_S_S_S__param_7];
	mov.u32 	%r3, %tid.x;
	mov.u32 	%r4, %tid.y;
	mov.u32 	%r5, %ntid.x;
	mov.u32 	%r6, %ctaid.x;
	mov.u32 	%r7, %ctaid.y;
	mov.u32 	%r8, %nctaid.x;
	mad.lo.s32 	%r9, %r7, %r8, %r6;
	mov.u32 	%r10, %ntid.y;
	mad.lo.s32 	%r11, %r9, %r10, %r4;
	mad.lo.s32 	%r1, %r11, %r5, %r3;
	setp.ge.s32 	%p1, %r1, %r2;
	@%p1 bra 	$L__BB0_2;
	cvta.to.global.u64 	%rd7, %rd1;
	cvta.to.global.u64 	%rd8, %rd2;
	cvta.to.global.u64 	%rd9, %rd3;
	cvta.to.global.u64 	%rd10, %rd4;
	cvta.to.global.u64 	%rd11, %rd5;
	cvta.to.global.u64 	%rd12, %rd6;
	mul.wide.s32 	%rd13, %r1, 8;
	add.s64 	%rd14, %rd7, %rd13;
	ld.global.f64 	%fd2, [%rd14];
	add.s64 	%rd15, %rd8, %rd13;
	ld.global.f64 	%fd3, [%rd15];
	sub.f64 	%fd4, %fd2, %fd3;
	max.f64 	%fd5, %fd4, %fd1;
	add.s64 	%rd16, %rd9, %rd13;
	ld.global.f64 	%fd6, [%rd16];
	add.s64 	%rd17, %rd10, %rd13;
	st.global.f64 	[%rd17], %fd6;
	div.rn.f64 	%fd7, %fd6, %fd5;
	st.global.f64 	[%rd16], %fd7;
	add.s64 	%rd18, %rd11, %rd13;
	ld.global.f64 	%fd8, [%rd18];
	add.s64 	%rd19, %rd12, %rd13;
	st.global.f64 	[%rd19], %fd8;
	div.rn.f64 	%fd9, %fd8, %fd5;
	st.global.f64 	[%rd18], %fd9;
$L__BB0_2:
	ret;

}
	// .globl	_Z44extrapolate_velocity_second_order_true_afteriPdS_S_S_
.visible .entry _Z44extrapolate_velocity_second_order_true_afteriPdS_S_S_(
	.param .u32 _Z44extrapolate_velocity_second_order_true_afteriPdS_S_S__param_0,
	.param .u64 .ptr .align 1 _Z44extrapolate_velocity_second_order_true_afteriPdS_S_S__param_1,
	.param .u64 .ptr .align 1 _Z44extrapolate_velocity_second_order_true_afteriPdS_S_S__param_2,
	.param .u64 .ptr .align 1 _Z44extrapolate_velocity_second_order_true_afteriPdS_S_S__param_3,
	.param .u64 .ptr .align 1 _Z44extrapolate_velocity_second_order_true_afteriPdS_S_S__param_4
)
{
	.reg .pred 	%p<2>;
	.reg .b32 	%r<12>;
	.reg .b64 	%rd<14>;
	.reg .b64 	%fd<3>;

	ld.param.u32 	%r2, [_Z44extrapolate_velocity_second_order_true_afteriPdS_S_S__param_0];
	ld.param.u64 	%rd1, [_Z44extrapolate_velocity_second_order_true_afteriPdS_S_S__param_1];
	ld.param.u64 	%rd2, [_Z44extrapolate_velocity_second_order_true_afteriPdS_S_S__param_2];
	ld.param.u64 	%rd3, [_Z44extrapolate_velocity_second_order_true_afteriPdS_S_S__param_3];
	ld.param.u64 	%rd4, [_Z44extrapolate_velocity_second_order_true_afteriPdS_S_S__param_4];
	mov.u32 	%r3, %tid.x;
	mov.u32 	%r4, %tid.y;
	mov.u32 	%r5, %ntid.x;
	mov.u32 	%r6, %ctaid.x;
	mov.u32 	%r7, %ctaid.y;
	mov.u32 	%r8, %nctaid.x;
	mad.lo.s32 	%r9, %r7, %r8, %r6;
	mov.u32 	%r10, %ntid.y;
	mad.lo.s32 	%r11, %r9, %r10, %r4;
	mad.lo.s32 	%r1, %r11, %r5, %r3;
	setp.ge.s32 	%p1, %r1, %r2;
	@%p1 bra 	$L__BB1_2;
	cvta.to.global.u64 	%rd5, %rd2;
	cvta.to.global.u64 	%rd6, %rd1;
	cvta.to.global.u64 	%rd7, %rd4;
	cvta.to.global.u64 	%rd8, %rd3;
	mul.wide.s32 	%rd9, %r1, 8;
	add.s64 	%rd10, %rd5, %rd9;
	ld.global.f64 	%fd1, [%rd10];
	add.s64 	%rd11, %rd6, %rd9;
	st.global.f64 	[%rd11], %fd1;
	add.s64 	%rd12, %rd7, %rd9;
	ld.global.f64 	%fd2, [%rd12];
	add.s64 	%rd13, %rd8, %rd9;
	st.global.f64 	[%rd13], %fd2;
$L__BB1_2:
	ret;

}
	// .globl	_Z32extrapolate_second_order_sw_trueiddddddddiPlS_PdS0_S0_S0_S0_S0_S0_S0_S0_S0_S0_S0_S0_
.visible .entry _Z32extrapolate_second_order_sw_trueiddddddddiPlS_PdS0_S0_S0_S0_S0_S0_S0_S0_S0_S0_S0_S0_(
	.param .u32 _Z32extrapolate_second_order_sw_trueiddddddddiPlS_PdS0_S0_S0_S0_S0_S0_S0_S0_S0_S0_S0_S0__param_0,
	.param .f64 _Z32extrapolate_second_order_sw_trueiddddddddiPlS_PdS0_S0_S0_S0_S0_S0_S0_S0_S0_S0_S0_S0__param_1,
	.param .f64 _Z32extrapolate_second_order_sw_trueiddddddddiPlS_PdS0_S0_S0_S0_S0_S0_S0_S0_S0_S0_S0_S0__param_2,
	.param .f64 _Z32extrapolate_second_order_sw_trueiddddddddiPlS_PdS0_S0_S0_S0_S0_S0_S0_S0_S0_S0_S0_S0__param_3,
	.param .f64 _Z32extrapolate_second_order_sw_trueiddddddddiPlS_PdS0_S0_S0_S0_S0_S0_S0_S0_S0_S0_S0_S0__param_4,
	.param .f64 _Z32extrapolate_second_order_sw_trueiddddddddiPlS_PdS0_S0_S0_S0_S0_S0_S0_S0_S0_S0_S0_S0__param_5,
	.param .f64 _Z32extrapolate_second_order_sw_trueiddddddddiPlS_PdS0_S0_S0_S0_S0_S0_S0_S0_S0_S0_S0_S0__param_6,
	.param .f64 _Z32extrapolate_second_order_sw_trueiddddddddiPlS_PdS0_S0_S0_S0_S0_S0_S0_S0_S0_S0_S0_S0__param_7,
	.param .f64 _Z32extrapolate_second_order_sw_trueiddddddddiPlS_PdS0_S0_S0_S0_S0_S0_S0_S0_S0_S0_S0_S0__param_8,
	.param .u32 _Z32extrapolate_second_order_sw_trueiddddddddiPlS_PdS0_S0_S0_S0_S0_S0_S0_S0_S0_S0_S0_S0__param_9,
	.param .u64 .ptr .align 1 _Z32extrapolate_second_order_sw_trueiddddddddiPlS_PdS0_S0_S0_S0_S0_S0_S0_S0_S0_S0_S0_S0__param_10,
	.param .u64 .ptr .align 1 _Z32extrapolate_second_order_sw_trueiddddddddiPlS_PdS0_S0_S0_S0_S0_S0_S0_S0_S0_S0_S0_S0__param_11,
	.param .u64 .ptr .align 1 _Z32extrapolate_second_order_sw_trueiddddddddiPlS_PdS0_S0_S0_S0_S0_S0_S0_S0_S0_S0_S0_S0__param_12,
	.param .u64 .ptr .align 1 _Z32extrapolate_second_order_sw_trueiddddddddiPlS_PdS0_S0_S0_S0_S0_S0_S0_S0_S0_S0_S0_S0__param_13,
	.param .u64 .ptr .align 1 _Z32extrapolate_second_order_sw_trueiddddddddiPlS_PdS0_S0_S0_S0_S0_S0_S0_S0_S0_S0_S0_S0__param_14,
	.param .u64 .ptr .align 1 _Z32extrapolate_second_order_sw_trueiddddddddiPlS_PdS0_S0_S0_S0_S0_S0_S0_S0_S0_S0_S0_S0__param_15,
	.param .u64 .ptr .align 1 _Z32extrapolate_second_order_sw_trueiddddddddiPlS_PdS0_S0_S0_S0_S0_S0_S0_S0_S0_S0_S0_S0__param_16,
	.param .u64 .ptr .align 1 _Z32extrapolate_second_order_sw_trueiddddddddiPlS_PdS0_S0_S0_S0_S0_S0_S0_S0_S0_S0_S0_S0__param_17,
	.param .u64 .ptr .align 1 _Z32extrapolate_second_order_sw_trueiddddddddiPlS_PdS0_S0_S0_S0_S0_S0_S0_S0_S0_S0_S0_S0__param_18,
	.param .u64 .ptr .align 1 _Z32extrapolate_second_order_sw_trueiddddddddiPlS_PdS0_S0_S0_S0_S0_S0_S0_S0_S0_S0_S0_S0__param_19,
	.param .u64 .ptr .align 1 _Z32extrapolate_second_order_sw_trueiddddddddiPlS_PdS0_S0_S0_S0_S0_S0_S0_S0_S0_S0_S0_S0__param_20,
	.param .u64 .ptr .align 1 _Z32extrapolate_second_order_sw_trueiddddddddiPlS_PdS0_S0_S0_S0_S0_S0_S0_S0_S0_S0_S0_S0__param_21,
	.param .u64 .ptr .align 1 _Z32extrapolate_second_order_sw_trueiddddddddiPlS_PdS0_S0_S0_S0_S0_S0_S0_S0_S0_S0_S0_S0__param_22,
	.param .u64 .ptr .align 1 _Z32extrapolate_second_order_sw_trueiddddddddiPlS_PdS0_S0_S0_S0_S0_S0_S0_S0_S0_S0_S0_S0__param_23,
	.param .u64 .ptr .align 1 _Z32extrapolate_second_order_sw_trueiddddddddiPlS_PdS0_S0_S0_S0_S0_S0_S0_S0_S0_S0_S0_S0__param_24
)
{
	.reg .pred 	%p<82>;
	.reg .b32 	%r<44>;
	.reg .b64 	%rd<118>;
	.reg .b64 	%fd<400>;
	// demoted variable
	.shared .align 8 .b8 _ZZ32extrapolate_second_order_sw_trueiddddddddiPlS_PdS0_S0_S0_S0_S0_S0_S0_S0_S0_S0_S0_S0_E21sh_xmom_vertex_values[192];
	ld.param.u32 	%r10, [_Z32extrapolate_second_order_sw_trueiddddddddiPlS_PdS0_S0_S0_S0_S0_S0_S0_S0_S0_S0_S0_S0__param_0];
	ld.param.f64 	%fd80, [_Z32extrapolate_second_order_sw_trueiddddddddiPlS_PdS0_S0_S0_S0_S0_S0_S0_S0_S0_S0_S0_S0__param_1];
	ld.param.f64 	%fd81, [_Z32extrapolate_second_order_sw_trueiddddddddiPlS_PdS0_S0_S0_S0_S0_S0_S0_S0_S0_S0_S0_S0__param_3];
	ld.param.f64 	%fd83, [_Z32extrapolate_second_order_sw_trueiddddddddiPlS_PdS0_S0_S0_S0_S0_S0_S0_S0_S0_S0_S0_S0__param_5];
	ld.param.f64 	%fd84, [_Z32extrapolate_second_order_sw_trueiddddddddiPlS_PdS0_S0_S0_S0_S0_S0_S0_S0_S0_S0_S0_S0__param_6];
	ld.param.u32 	%r9, [_Z32extrapolate_second_order_sw_trueiddddddddiPlS_PdS0_S0_S0_S0_S0_S0_S0_S0_S0_S0_S0_S0__param_9];
	ld.param.u64 	%rd28, [_Z32extrapolate_second_order_sw_trueiddddddddiPlS_PdS0_S0_S0_S0_S0_S0_S0_S0_S0_S0_S0_S0__param_10];
	ld.param.u64 	%rd22, [_Z32extrapolate_second_order_sw_trueiddddddddiPlS_PdS0_S0_S0_S0_S0_S0_S0_S0_S0_S0_S0_S0__param_11];
	ld.param.u64 	%rd29, [_Z32extrapolate_second_order_sw_trueiddddddddiPlS_PdS0_S0_S0_S0_S0_S0_S0_S0_S0_S0_S0_S0__param_12];
	ld.param.u64 	%rd30, [_Z32extrapolate_second_order_sw_trueiddddddddiPlS_PdS0_S0_S0_S0_S0_S0_S0_S0_S0_S0_S0_S0__param_13];
	ld.param.u64 	%rd23, [_Z32extrapolate_second_order_sw_trueiddddddddiPlS_PdS0_S0_S0_S0_S0_S0_S0_S0_S0_S0_S0_S0__param_14];
	ld.param.u64 	%rd31, [_Z32extrapolate_second_order_sw_trueiddddddddiPlS_PdS0_S0_S0_S0_S0_S0_S0_S0_S0_S0_S0_S0__param_15];
	ld.param.u64 	%rd32, [_Z32extrapolate_second_order_sw_trueiddddddddiPlS_PdS0_S0_S0_S0_S0_S0_S0_S0_S0_S0_S0_S0__param_16];
	ld.param.u64 	%rd24, [_Z32extrapolate_second_order_sw_trueiddddddddiPlS_PdS0_S0_S0_S0_S0_S0_S0_S0_S0_S0_S0_S0__param_17];
	ld.param.u64 	%rd33, [_Z32extrapolate_second_order_sw_trueiddddddddiPlS_PdS0_S0_S0_S0_S0_S0_S0_S0_S0_S0_S0_S0__param_18];
	ld.param.u64 	%rd25, [_Z32extrapolate_second_order_sw_trueiddddddddiPlS_PdS0_S0_S0_S0_S0_S0_S0_S0_S0_S0_S0_S0__param_19];
	ld.param.u64 	%rd26, [_Z32extrapolate_second_order_sw_trueiddddddddiPlS_PdS0_S0_S0_S0_S0_S0_S0_S0_S0_S0_S0_S0__param_20];
	ld.param.u64 	%rd34, [_Z32extrapolate_second_order_sw_trueiddddddddiPlS_PdS0_S0_S0_S0_S0_S0_S0_S0_S0_S0_S0_S0__param_21];
	cvta.to.global.u64 	%rd1, %rd34;
	cvta.to.global.u64 	%rd2, %rd32;
	cvta.to.global.u64 	%rd3, %rd31;
	cvta.to.global.u64 	%rd4, %rd33;
	cvta.to.global.u64 	%rd5, %rd30;
	cvta.to.global.u64 	%rd6, %rd28;
	cvta.to.global.u64 	%rd7, %rd29;
	mov.u32 	%r1, %tid.x;
	mov.u32 	%r11, %tid.y;
	mov.u32 	%r2, %ntid.x;
	mov.u32 	%r12, %ctaid.x;
	mov.u32 	%r13, %ctaid.y;
	mov.u32 	%r14, %nctaid.x;
	mad.lo.s32 	%r15, %r13, %r14, %r12;
	mov.u32 	%r16, %ntid.y;
	mad.lo.s32 	%r17, %r15, %r16, %r11;
	mad.lo.s32 	%r3, %r17, %r2, %r1;
	setp.ge.s32 	%p1, %r3, %r10;
	@%p1 bra 	$L__BB2_51;
	cvta.to.global.u64 	%rd35, %rd22;
	mul.lo.s32 	%r4, %r3, 3;
	cvt.s64.s32 	%rd8, %r3;
	mul.wide.s32 	%rd36, %r3, 8;
	add.s64 	%rd37, %rd35, %rd36;
	ld.global.u64 	%rd9, [%rd37];
	setp.ne.s64 	%p2, %rd9, 3;
	shl.b32 	%r18, %r1, 3;
	mov.u32 	%r19, _ZZ32extrapolate_second_order_sw_trueiddddddddiPlS_PdS0_S0_S0_S0_S0_S0_S0_S0_S0_S0_S0_S0_E21sh_xmom_vertex_values;
	add.s32 	%r5, %r19, %r18;
	@%p2 bra 	$L__BB2_3;
	shl.b64 	%rd102, %rd8, 3;
	add.s64 	%rd103, %rd5, %rd102;
	ld.global.f64 	%fd362, [%rd103];
	mul.wide.s32 	%rd104, %r4, 8;
	add.s64 	%rd105, %rd4, %rd104;
	st.global.f64 	[%rd105], %fd362;
	st.global.f64 	[%rd105+8], %fd362;
	ld.global.f64 	%fd363, [%rd103];
	st.global.f64 	[%rd105+16], %fd363;
	add.s64 	%rd106, %rd3, %rd102;
	ld.global.f64 	%fd399, [%rd106];
	st.shared.f64 	[%r5], %fd399;
	shl.b32 	%r40, %r2, 3;
	add.s32 	%r41, %r5, %r40;
	st.shared.f64 	[%r41], %fd399;
	add.s32 	%r42, %r41, %r40;
	st.shared.f64 	[%r42], %fd399;
	add.s64 	%rd107, %rd2, %rd102;
	ld.global.f64 	%fd364, [%rd107];
	add.s64 	%rd108, %rd1, %rd104;
	st.global.f64 	[%rd108], %fd364;
	st.global.f64 	[%rd108+8], %fd364;
	ld.global.f64 	%fd365, [%rd107];
	st.global.f64 	[%rd108+16], %fd365;
	bra.uni 	$L__BB2_50;
$L__BB2_3:
	mul.lo.s32 	%r20, %r3, 6;
	cvta.to.global.u64 	%rd38, %rd24;
	mul.wide.s32 	%rd39, %r20, 8;
	add.s64 	%rd40, %rd38, %rd39;
	ld.global.f64 	%fd87, [%rd40];
	ld.global.f64 	%fd88, [%rd40+8];
	ld.global.f64 	%fd89, [%rd40+16];
	ld.global.f64 	%fd90, [%rd40+24];
	ld.global.f64 	%fd91, [%rd40+32];
	ld.global.f64 	%fd92, [%rd40+40];
	shl.b32 	%r21, %r3, 1;
	mul.wide.s32 	%rd41, %r21, 8;
	add.s64 	%rd42, %rd7, %rd41;
	ld.global.f64 	%fd2, [%rd42];
	ld.global.f64 	%fd3, [%rd42+8];
	sub.f64 	%fd4, %fd87, %fd2;
	sub.f64 	%fd5, %fd89, %fd2;
	sub.f64 	%fd6, %fd91, %fd2;
	sub.f64 	%fd7, %fd88, %fd3;
	sub.f64 	%fd8, %fd90, %fd3;
	sub.f64 	%fd9, %fd92, %fd3;
	setp.lt.s64 	%p3, %rd9, 2;
	@%p3 bra 	$L__BB2_9;
	add.s32 	%r22, %r4, 2;
	max.s32 	%r6, %r4, %r22;
	mov.u32 	%r43, %r4;
$L__BB2_5:
	mul.wide.s32 	%rd43, %r43, 8;
	add.s64 	%rd44, %rd6, %rd43;
	ld.global.u64 	%rd117, [%rd44];
	setp.ne.s64 	%p4, %rd117, %rd8;
	@%p4 bra 	$L__BB2_8;
	add.s32 	%r8, %r43, 1;
	setp.ne.s32 	%p5, %r43, %r6;
	mov.u32 	%r43, %r8;
	@%p5 bra 	$L__BB2_5;
	mul.wide.s32 	%rd45, %r6, 8;
	add.s64 	%rd46, %rd6, %rd45;
	ld.global.u64 	%rd117, [%rd46+8];
$L__BB2_8:
	cvt.u32.u64 	%r23, %rd117;
	shl.b32 	%r24, %r23, 1;
	mul.wide.s32 	%rd47, %r24, 8;
	add.s64 	%rd48, %rd7, %rd47;
	ld.global.f64 	%fd93, [%rd48];
	ld.global.f64 	%fd94, [%rd48+8];
	sub.f64 	%fd95, %fd93, %fd2;
	sub.f64 	%fd96, %fd94, %fd3;
	mul.f64 	%fd97, %fd96, %fd96;
	fma.rn.f64 	%fd98, %fd95, %fd95, %fd97;
	rcp.rn.f64 	%fd99, %fd98;
	mul.f64 	%fd100, %fd96, %fd99;
	mul.f64 	%fd101, %fd95, %fd99;
	shl.b64 	%rd49, %rd117, 32;
	shr.s64 	%rd50, %rd49, 29;
	add.s64 	%rd51, %rd5, %rd50;
	ld.global.f64 	%fd102, [%rd51];
	shl.b64 	%rd52, %rd8, 3;
	add.s64 	%rd53, %rd5, %rd52;
	ld.global.f64 	%fd103, [%rd53];
	sub.f64 	%fd104, %fd102, %fd103;
	mul.f64 	%fd105, %fd104, %fd101;
	mul.f64 	%fd106, %fd104, %fd100;
	mul.f64 	%fd107, %fd7, %fd106;
	fma.rn.f64 	%fd108, %fd4, %fd105, %fd107;
	mul.f64 	%fd109, %fd8, %fd106;
	fma.rn.f64 	%fd110, %fd5, %fd105, %fd109;
	mul.f64 	%fd111, %fd9, %fd106;
	fma.rn.f64 	%fd112, %fd6, %fd105, %fd111;
	setp.ltu.f64 	%p6, %fd104, 0d0000000000000000;
	selp.f64 	%fd113, %fd104, 0d0000000000000000, %p6;
	max.f64 	%fd114, %fd104, 0d0000000000000000;
	setp.lt.f64 	%p7, %fd108, 0dAB2BFF2EE48E0530;
	div.rn.f64 	%fd115, %fd113, %fd108;
	selp.f64 	%fd116, %fd115, 0d3FF0000000000000, %p7;
	setp.gt.f64 	%p8, %fd108, 0d2B2BFF2EE48E0530;
	div.rn.f64 	%fd117, %fd114, %fd108;
	selp.f64 	%fd118, %fd117, %fd116, %p8;
	min.f64 	%fd119, %fd118, 0d408F400000000000;
	setp.lt.f64 	%p9, %fd110, 0dAB2BFF2EE48E0530;
	div.rn.f64 	%fd120, %fd113, %fd110;
	selp.f64 	%fd121, %fd120, %fd118, %p9;
	setp.gt.f64 	%p10, %fd110, 0d2B2BFF2EE48E0530;
	div.rn.f64 	%fd122, %fd114, %fd110;
	selp.f64 	%fd123, %fd122, %fd121, %p10;
	min.f64 	%fd124, %fd123, %fd119;
	setp.lt.f64 	%p11, %fd112, 0dAB2BFF2EE48E0530;
	div.rn.f64 	%fd125, %fd113, %fd112;
	selp.f64 	%fd126, %fd125, %fd123, %p11;
	setp.gt.f64 	%p12, %fd112, 0d2B2BFF2EE48E0530;
	div.rn.f64 	%fd127, %fd114, %fd112;
	selp.f64 	%fd128, %fd127, %fd126, %p12;
	min.f64 	%fd129, %fd128, %fd124;
	mul.f64 	%fd130, %fd81, %fd129;
	min.f64 	%fd131, %fd130, 0d3FF0000000000000;
	fma.rn.f64 	%fd132, %fd131, %fd108, %fd103;
	mul.wide.s32 	%rd54, %r4, 8;
	add.s64 	%rd55, %rd4, %rd54;
	st.global.f64 	[%rd55], %fd132;
	ld.global.f64 	%fd133, [%rd53];
	fma.rn.f64 	%fd134, %fd131, %fd110, %fd133;
	st.global.f64 	[%rd55+8], %fd134;
	ld.global.f64 	%fd135, [%rd53];
	fma.rn.f64 	%fd136, %fd131, %fd112, %fd135;
	st.global.f64 	[%rd55+16], %fd136;
	add.s64 	%rd56, %rd3, %rd50;
	ld.global.f64 	%fd137, [%rd56];
	add.s64 	%rd57, %rd3, %rd52;
	ld.global.f64 	%fd138, [%rd57];
	sub.f64 	%fd139, %fd137, %fd138;
	mul.f64 	%fd140, %fd101, %fd139;
	mul.f64 	%fd141, %fd100, %fd139;
	mul.f64 	%fd142, %fd7, %fd141;
	fma.rn.f64 	%fd143, %fd4, %fd140, %fd142;
	mul.f64 	%fd144, %fd8, %fd141;
	fma.rn.f64 	%fd145, %fd5, %fd140, %fd144;
	mul.f64 	%fd146, %fd9, %fd141;
	fma.rn.f64 	%fd147, %fd6, %fd140, %fd146;
	setp.ltu.f64 	%p13, %fd139, 0d0000000000000000;
	selp.f64 	%fd148, %fd139, 0d0000000000000000, %p13;
	max.f64 	%fd149, %fd139, 0d0000000000000000;
	setp.lt.f64 	%p14, %fd143, 0dAB2BFF2EE48E0530;
	div.rn.f64 	%fd150, %fd148, %fd143;
	selp.f64 	%fd151, %fd150, 0d3FF0000000000000, %p14;
	setp.gt.f64 	%p15, %fd143, 0d2B2BFF2EE48E0530;
	div.rn.f64 	%fd152, %fd149, %fd143;
	selp.f64 	%fd153, %fd152, %fd151, %p15;
	min.f64 	%fd154, %fd153, 0d408F400000000000;
	setp.lt.f64 	%p16, %fd145, 0dAB2BFF2EE48E0530;
	div.rn.f64 	%fd155, %fd148, %fd145;
	selp.f64 	%fd156, %fd155, %fd153, %p16;
	setp.gt.f64 	%p17, %fd145, 0d2B2BFF2EE48E0530;
	div.rn.f64 	%fd157, %fd149, %fd145;
	selp.f64 	%fd158, %fd157, %fd156, %p17;
	min.f64 	%fd159, %fd158, %fd154;
	setp.lt.f64 	%p18, %fd147, 0dAB2BFF2EE48E0530;
	div.rn.f64 	%fd160, %fd148, %fd147;
	selp.f64 	%fd161, %fd160, %fd158, %p18;
	setp.gt.f64 	%p19, %fd147, 0d2B2BFF2EE48E0530;
	div.rn.f64 	%fd162, %fd149, %fd147;
	selp.f64 	%fd163, %fd162, %fd161, %p19;
	min.f64 	%fd164, %fd163, %fd159;
	mul.f64 	%fd165, %fd81, %fd164;
	min.f64 	%fd166, %fd165, 0d3FF0000000000000;
	shl.b32 	%r25, %r2, 3;
	add.s32 	%r26, %r5, %r25;
	add.s32 	%r27, %r26, %r25;
	fma.rn.f64 	%fd399, %fd166, %fd143, %fd138;
	st.shared.f64 	[%r5], %fd399;
	fma.rn.f64 	%fd167, %fd166, %fd145, %fd138;
	st.shared.f64 	[%r26], %fd167;
	fma.rn.f64 	%fd168, %fd166, %fd147, %fd138;
	st.shared.f64 	[%r27], %fd168;
	add.s64 	%rd58, %rd2, %rd50;
	ld.global.f64 	%fd169, [%rd58];
	add.s64 	%rd59, %rd2, %rd52;
	ld.global.f64 	%fd170, [%rd59];
	sub.f64 	%fd171, %fd169, %fd170;
	mul.f64 	%fd172, %fd101, %fd171;
	mul.f64 	%fd173, %fd100, %fd171;
	mul.f64 	%fd174, %fd7, %fd173;
	fma.rn.f64 	%fd175, %fd4, %fd172, %fd174;
	mul.f64 	%fd176, %fd8, %fd173;
	fma.rn.f64 	%fd177, %fd5, %fd172, %fd176;
	mul.f64 	%fd178, %fd9, %fd173;
	fma.rn.f64 	%fd179, %fd6, %fd172, %fd178;
	setp.ltu.f64 	%p20, %fd171, 0d0000000000000000;
	selp.f64 	%fd180, %fd171, 0d0000000000000000, %p20;
	max.f64 	%fd181, %fd171, 0d0000000000000000;
	setp.lt.f64 	%p21, %fd175, 0dAB2BFF2EE48E0530;
	div.rn.f64 	%fd182, %fd180, %fd175;
	selp.f64 	%fd183, %fd182, 0d3FF0000000000000, %p21;
	setp.gt.f64 	%p22, %fd175, 0d2B2BFF2EE48E0530;
	div.rn.f64 	%fd184, %fd181, %fd175;
	selp.f64 	%fd185, %fd184, %fd183, %p22;
	min.f64 	%fd186, %fd185, 0d408F400000000000;
	setp.lt.f64 	%p23, %fd177, 0dAB2BFF2EE48E0530;
	div.rn.f64 	%fd187, %fd180, %fd177;
	selp.f64 	%fd188, %fd187, %fd185, %p23;
	setp.gt.f64 	%p24, %fd177, 0d2B2BFF2EE48E0530;
	div.rn.f64 	%fd189, %fd181, %fd177;
	selp.f64 	%fd190, %fd189, %fd188, %p24;
	min.f64 	%fd191, %fd190, %fd186;
	setp.lt.f64 	%p25, %fd179, 0dAB2BFF2EE48E0530;
	div.rn.f64 	%fd192, %fd180, %fd179;
	selp.f64 	%fd193, %fd192, %fd190, %p25;
	setp.gt.f64 	%p26, %fd179, 0d2B2BFF2EE48E0530;
	div.rn.f64 	%fd194, %fd181, %fd179;
	selp.f64 	%fd195, %fd194, %fd193, %p26;
	min.f64 	%fd196, %fd195, %fd191;
	mul.f64 	%fd197, %fd81, %fd196;
	min.f64 	%fd198, %fd197, 0d3FF0000000000000;
	fma.rn.f64 	%fd199, %fd198, %fd175, %fd170;
	add.s64 	%rd60, %rd1, %rd54;
	st.global.f64 	[%rd60], %fd199;
	ld.global.f64 	%fd200, [%rd59];
	fma.rn.f64 	%fd201, %fd198, %fd177, %fd200;
	st.global.f64 	[%rd60+8], %fd201;
	ld.global.f64 	%fd202, [%rd59];
	fma.rn.f64 	%fd203, %fd198, %fd179, %fd202;
	st.global.f64 	[%rd60+16], %fd203;
	bra.uni 	$L__BB2_50;
$L__BB2_9:
	mul.wide.s32 	%rd61, %r4, 8;
	add.s64 	%rd62, %rd6, %rd61;
	ld.global.u64 	%rd10, [%rd62];
	cvt.u32.u64 	%r28, %rd10;
	ld.global.u64 	%rd11, [%rd62+8];
	cvt.u32.u64 	%r29, %rd11;
	ld.global.u64 	%rd12, [%rd62+16];
	cvt.u32.u64 	%r30, %rd12;
	shl.b32 	%r31, %r28, 1;
	mul.wide.s32 	%rd63, %r31, 8;
	add.s64 	%rd64, %rd7, %rd63;
	ld.global.f64 	%fd204, [%rd64];
	ld.global.f64 	%fd205, [%rd64+8];
	shl.b32 	%r32, %r29, 1;
	mul.wide.s32 	%rd65, %r32, 8;
	add.s64 	%rd66, %rd7, %rd65;
	ld.global.f64 	%fd206, [%rd66];
	ld.global.f64 	%fd207, [%rd66+8];
	shl.b32 	%r33, %r30, 1;
	mul.wide.s32 	%rd67, %r33, 8;
	add.s64 	%rd68, %rd7, %rd67;
	ld.global.f64 	%fd208, [%rd68];
	ld.global.f64 	%fd209, [%rd68+8];
	sub.f64 	%fd10, %fd206, %fd204;
	sub.f64 	%fd11, %fd208, %fd204;
	sub.f64 	%fd12, %fd207, %fd205;
	sub.f64 	%fd13, %fd209, %fd205;
	mul.f64 	%fd210, %fd10, %fd13;
	mul.f64 	%fd211, %fd12, %fd11;
	sub.f64 	%fd14, %fd210, %fd211;
	setp.gtu.f64 	%p27, %fd14, 0d0000000000000000;
	@%p27 bra 	$L__BB2_11;
	shl.b64 	%rd69, %rd8, 3;
	add.s64 	%rd70, %rd5, %rd69;
	ld.global.f64 	%fd212, [%rd70];
	add.s64 	%rd72, %rd4, %rd61;
	st.global.f64 	[%rd72], %fd212;
	st.global.f64 	[%rd72+8], %fd212;
	ld.global.f64 	%fd213, [%rd70];
	st.global.f64 	[%rd72+16], %fd213;
	add.s64 	%rd73, %rd3, %rd69;
	ld.global.f64 	%fd399, [%rd73];
	st.shared.f64 	[%r5], %fd399;
	shl.b32 	%r34, %r2, 3;
	add.s32 	%r35, %r5, %r34;
	st.shared.f64 	[%r35], %fd399;
	add.s32 	%r36, %r35, %r34;
	st.shared.f64 	[%r36], %fd399;
	add.s64 	%rd74, %rd2, %rd69;
	ld.global.f64 	%fd214, [%rd74];
	add.s64 	%rd75, %rd1, %rd61;
	st.global.f64 	[%rd75], %fd214;
	st.global.f64 	[%rd75+8], %fd214;
	ld.global.f64 	%fd215, [%rd74];
	st.global.f64 	[%rd75+16], %fd215;
	bra.uni 	$L__BB2_50;
$L__BB2_11:
	cvta.to.global.u64 	%rd76, %rd23;
	shl.b64 	%rd77, %rd8, 3;
	add.s64 	%rd13, %rd5, %rd77;
	ld.global.f64 	%fd16, [%rd13];
	add.s64 	%rd78, %rd76, %rd77;
	ld.global.f64 	%fd217, [%rd78];
	sub.f64 	%fd218, %fd16, %fd217;
	shl.b64 	%rd79, %rd10, 32;
	shr.s64 	%rd14, %rd79, 29;
	add.s64 	%rd80, %rd5, %rd14;
	ld.global.f64 	%fd17, [%rd80];
	add.s64 	%rd81, %rd76, %rd14;
	ld.global.f64 	%fd219, [%rd81];
	sub.f64 	%fd18, %fd17, %fd219;
	shl.b64 	%rd82, %rd11, 32;
	shr.s64 	%rd15, %rd82, 29;
	add.s64 	%rd83, %rd5, %rd15;
	ld.global.f64 	%fd19, [%rd83];
	add.s64 	%rd84, %rd76, %rd15;
	ld.global.f64 	%fd220, [%rd84];
	sub.f64 	%fd20, %fd19, %fd220;
	shl.b64 	%rd85, %rd12, 32;
	shr.s64 	%rd16, %rd85, 29;
	add.s64 	%rd86, %rd5, %rd16;
	ld.global.f64 	%fd21, [%rd86];
	add.s64 	%rd87, %rd76, %rd16;
	ld.global.f64 	%fd221, [%rd87];
	sub.f64 	%fd22, %fd21, %fd221;
	min.f64 	%fd222, %fd20, %fd22;
	min.f64 	%fd223, %fd18, %fd222;
	min.f64 	%fd23, %fd223, %fd218;
	setp.leu.f64 	%p28, %fd23, 0d3F50624DD2F1A9FC;
	mov.f64 	%fd392, 0d0000000000000000;
	@%p28 bra 	$L__BB2_13;
	add.f64 	%fd224, %fd23, 0dBF50624DD2F1A9FC;
	add.f64 	%fd225, %fd23, 0d3F70624DD2F1A9FC;
	div.rn.f64 	%fd392, %fd224, %fd225;
$L__BB2_13:
	setp.eq.s32 	%p29, %r9, 0;
	@%p29 bra 	$L__BB2_16;
	max.f64 	%fd226, %fd20, %fd22;
	max.f64 	%fd227, %fd18, %fd226;
	setp.geu.f64 	%p30, %fd227, %fd80;
	@%p30 bra 	$L__BB2_16;
	ld.shared.f64 	%fd399, [%r5];
	bra.uni 	$L__BB2_50;
$L__BB2_16:
	sub.f64 	%fd27, %fd17, %fd16;
	sub.f64 	%fd28, %fd19, %fd17;
	sub.f64 	%fd29, %fd21, %fd17;
	rcp.rn.f64 	%fd30, %fd14;
	mul.f64 	%fd228, %fd13, %fd28;
	mul.f64 	%fd229, %fd12, %fd29;
	sub.f64 	%fd230, %fd228, %fd229;
	mul.f64 	%fd231, %fd30, %fd230;
	mul.f64 	%fd232, %fd10, %fd29;
	mul.f64 	%fd233, %fd11, %fd28;
	sub.f64 	%fd234, %fd232, %fd233;
	mul.f64 	%fd235, %fd30, %fd234;
	mul.f64 	%fd236, %fd7, %fd235;
	fma.rn.f64 	%fd31, %fd4, %fd231, %fd236;
	mul.f64 	%fd237, %fd8, %fd235;
	fma.rn.f64 	%fd32, %fd5, %fd231, %fd237;
	mul.f64 	%fd238, %fd9, %fd235;
	fma.rn.f64 	%fd33, %fd6, %fd231, %fd238;
	setp.ltu.f64 	%p31, %fd27, 0d0000000000000000;
	@%p31 bra 	$L__BB2_22;
	setp.ltu.f64 	%p32, %fd28, %fd29;
	@%p32 bra 	$L__BB2_20;
	setp.ltu.f64 	%p33, %fd28, 0d0000000000000000;
	selp.f64 	%fd239, 0d8000000000000000, %fd28, %p33;
	add.f64 	%fd394, %fd27, %fd239;
	add.f64 	%fd393, %fd27, %fd29;
	setp.ltu.f64 	%p34, %fd393, 0d0000000000000000;
	@%p34 bra 	$L__BB2_27;
	mov.f64 	%fd393, 0d0000000000000000;
	bra.uni 	$L__BB2_27;
$L__BB2_20:
	setp.gt.f64 	%p35, %fd29, 0d0000000000000000;
	selp.f64 	%fd241, %fd29, 0d8000000000000000, %p35;
	add.f64 	%fd394, %fd27, %fd241;
	add.f64 	%fd393, %fd27, %fd28;
	setp.ltu.f64 	%p36, %fd393, 0d0000000000000000;
	@%p36 bra 	$L__BB2_27;
	mov.f64 	%fd393, 0d0000000000000000;
	bra.uni 	$L__BB2_27;
$L__BB2_22:
	setp.gtu.f64 	%p37, %fd28, %fd29;
	@%p37 bra 	$L__BB2_25;
	setp.lt.f64 	%p38, %fd28, 0d0000000000000000;
	add.f64 	%fd243, %fd27, %fd28;
	selp.f64 	%fd393, %fd243, %fd27, %p38;
	add.f64 	%fd394, %fd27, %fd29;
	setp.gtu.f64 	%p39, %fd394, 0d0000000000000000;
	@%p39 bra 	$L__BB2_27;
	mov.f64 	%fd394, 0d0000000000000000;
	bra.uni 	$L__BB2_27;
$L__BB2_25:
	setp.lt.f64 	%p40, %fd29, 0d0000000000000000;
	add.f64 	%fd245, %fd27, %fd29;
	selp.f64 	%fd393, %fd245, %fd27, %p40;
	add.f64 	%fd394, %fd27, %fd28;
	setp.gtu.f64 	%p41, %fd394, 0d0000000000000000;
	@%p41 bra 	$L__BB2_27;
	mov.f64 	%fd394, 0d0000000000000000;
$L__BB2_27:
	ld.param.u64 	%rd116, [_Z32extrapolate_second_order_sw_trueiddddddddiPlS_PdS0_S0_S0_S0_S0_S0_S0_S0_S0_S0_S0_S0__param_22];
	ld.param.f64 	%fd389, [_Z32extrapolate_second_order_sw_trueiddddddddiPlS_PdS0_S0_S0_S0_S0_S0_S0_S0_S0_S0_S0_S0__param_4];
	sub.f64 	%fd247, %fd81, %fd389;
	fma.rn.f64 	%fd248, %fd247, %fd392, %fd389;
	setp.lt.f64 	%p42, %fd31, 0dAB2BFF2EE48E0530;
	div.rn.f64 	%fd249, %fd393, %fd31;
	selp.f64 	%fd250, %fd249, 0d3FF0000000000000, %p42;
	setp.gt.f64 	%p43, %fd31, 0d2B2BFF2EE48E0530;
	div.rn.f64 	%fd251, %fd394, %fd31;
	selp.f64 	%fd252, %fd251, %fd250, %p43;
	min.f64 	%fd253, %fd252, 0d408F400000000000;
	setp.lt.f64 	%p44, %fd32, 0dAB2BFF2EE48E0530;
	div.rn.f64 	%fd254, %fd393, %fd32;
	selp.f64 	%fd255, %fd254, %fd252, %p44;
	setp.gt.f64 	%p45, %fd32, 0d2B2BFF2EE48E0530;
	div.rn.f64 	%fd256, %fd394, %fd32;
	selp.f64 	%fd257, %fd256, %fd255, %p45;
	min.f64 	%fd258, %fd257, %fd253;
	setp.lt.f64 	%p46, %fd33, 0dAB2BFF2EE48E0530;
	div.rn.f64 	%fd259, %fd393, %fd33;
	selp.f64 	%fd260, %fd259, %fd257, %p46;
	setp.gt.f64 	%p47, %fd33, 0d2B2BFF2EE48E0530;
	div.rn.f64 	%fd261, %fd394, %fd33;
	selp.f64 	%fd262, %fd261, %fd260, %p47;
	min.f64 	%fd263, %fd262, %fd258;
	mul.f64 	%fd264, %fd248, %fd263;
	min.f64 	%fd265, %fd264, 0d3FF0000000000000;
	fma.rn.f64 	%fd266, %fd265, %fd31, %fd16;
	mul.wide.s32 	%rd88, %r4, 8;
	add.s64 	%rd89, %rd4, %rd88;
	st.global.f64 	[%rd89], %fd266;
	ld.global.f64 	%fd267, [%rd13];
	fma.rn.f64 	%fd268, %fd265, %fd32, %fd267;
	st.global.f64 	[%rd89+8], %fd268;
	ld.global.f64 	%fd269, [%rd13];
	fma.rn.f64 	%fd270, %fd265, %fd33, %fd269;
	st.global.f64 	[%rd89+16], %fd270;
	add.s64 	%rd90, %rd3, %rd14;
	ld.global.f64 	%fd271, [%rd90];
	shl.b64 	%rd91, %rd8, 3;
	add.s64 	%rd17, %rd3, %rd91;
	ld.global.f64 	%fd272, [%rd17];
	sub.f64 	%fd44, %fd271, %fd272;
	cvta.to.global.u64 	%rd92, %rd116;
	add.s64 	%rd93, %rd92, %rd91;
	st.global.f64 	[%rd93], %fd271;
	add.s64 	%rd94, %rd3, %rd15;
	ld.global.f64 	%fd273, [%rd94];
	sub.f64 	%fd45, %fd273, %fd271;
	add.s64 	%rd95, %rd3, %rd16;
	ld.global.f64 	%fd274, [%rd95];
	sub.f64 	%fd46, %fd274, %fd271;
	mul.f64 	%fd275, %fd13, %fd45;
	mul.f64 	%fd276, %fd12, %fd46;
	sub.f64 	%fd277, %fd275, %fd276;
	mul.f64 	%fd278, %fd30, %fd277;
	mul.f64 	%fd279, %fd10, %fd46;
	mul.f64 	%fd280, %fd11, %fd45;
	sub.f64 	%fd281, %fd279, %fd280;
	mul.f64 	%fd282, %fd30, %fd281;
	mul.f64 	%fd283, %fd7, %fd282;
	fma.rn.f64 	%fd47, %fd4, %fd278, %fd283;
	mul.f64 	%fd284, %fd8, %fd282;
	fma.rn.f64 	%fd48, %fd5, %fd278, %fd284;
	mul.f64 	%fd285, %fd9, %fd282;
	fma.rn.f64 	%fd49, %fd6, %fd278, %fd285;
	setp.ltu.f64 	%p48, %fd44, 0d0000000000000000;
	@%p48 bra 	$L__BB2_33;
	setp.ltu.f64 	%p49, %fd45, %fd46;
	@%p49 bra 	$L__BB2_31;
	setp.ltu.f64 	%p50, %fd45, 0d0000000000000000;
	selp.f64 	%fd286, 0d8000000000000000, %fd45, %p50;
	add.f64 	%fd396, %fd44, %fd286;
	add.f64 	%fd395, %fd44, %fd46;
	setp.ltu.f64 	%p51, %fd395, 0d0000000000000000;
	@%p51 bra 	$L__BB2_38;
	mov.f64 	%fd395, 0d0000000000000000;
	bra.uni 	$L__BB2_38;
$L__BB2_31:
	setp.gt.f64 	%p52, %fd46, 0d0000000000000000;
	selp.f64 	%fd288, %fd46, 0d8000000000000000, %p52;
	add.f64 	%fd396, %fd44, %fd288;
	add.f64 	%fd395, %fd44, %fd45;
	setp.ltu.f64 	%p53, %fd395, 0d0000000000000000;
	@%p53 bra 	$L__BB2_38;
	mov.f64 	%fd395, 0d0000000000000000;
	bra.uni 	$L__BB2_38;
$L__BB2_33:
	setp.gtu.f64 	%p54, %fd45, %fd46;
	@%p54 bra 	$L__BB2_36;
	setp.lt.f64 	%p55, %fd45, 0d0000000000000000;
	add.f64 	%fd290, %fd44, %fd45;
	selp.f64 	%fd395, %fd290, %fd44, %p55;
	add.f64 	%fd396, %fd44, %fd46;
	setp.gtu.f64 	%p56, %fd396, 0d0000000000000000;
	@%p56 bra 	$L__BB2_38;
	mov.f64 	%fd396, 0d0000000000000000;
	bra.uni 	$L__BB2_38;
$L__BB2_36:
	setp.lt.f64 	%p57, %fd46, 0d0000000000000000;
	add.f64 	%fd292, %fd44, %fd46;
	selp.f64 	%fd395, %fd292, %fd44, %p57;
	add.f64 	%fd396, %fd44, %fd45;
	setp.gtu.f64 	%p58, %fd396, 0d0000000000000000;
	@%p58 bra 	$L__BB2_38;
	mov.f64 	%fd396, 0d0000000000000000;
$L__BB2_38:
	sub.f64 	%fd294, %fd83, %fd84;
	fma.rn.f64 	%fd295, %fd294, %fd392, %fd84;
	setp.lt.f64 	%p59, %fd47, 0dAB2BFF2EE48E0530;
	div.rn.f64 	%fd296, %fd395, %fd47;
	selp.f64 	%fd297, %fd296, 0d3FF0000000000000, %p59;
	setp.gt.f64 	%p60, %fd47, 0d2B2BFF2EE48E0530;
	div.rn.f64 	%fd298, %fd396, %fd47;
	selp.f64 	%fd299, %fd298, %fd297, %p60;
	min.f64 	%fd300, %fd299, 0d408F400000000000;
	setp.lt.f64 	%p61, %fd48, 0dAB2BFF2EE48E0530;
	div.rn.f64 	%fd301, %fd395, %fd48;
	selp.f64 	%fd302, %fd301, %fd299, %p61;
	setp.gt.f64 	%p62, %fd48, 0d2B2BFF2EE48E0530;
	div.rn.f64 	%fd303, %fd396, %fd48;
	selp.f64 	%fd304, %fd303, %fd302, %p62;
	min.f64 	%fd305, %fd304, %fd300;
	setp.lt.f64 	%p63, %fd49, 0dAB2BFF2EE48E0530;
	div.rn.f64 	%fd306, %fd395, %fd49;
	selp.f64 	%fd307, %fd306, %fd304, %p63;
	setp.gt.f64 	%p64, %fd49, 0d2B2BFF2EE48E0530;
	div.rn.f64 	%fd308, %fd396, %fd49;
	selp.f64 	%fd309, %fd308, %fd307, %p64;
	min.f64 	%fd310, %fd309, %fd305;
	mul.f64 	%fd311, %fd295, %fd310;
	min.f64 	%fd312, %fd311, 0d3FF0000000000000;
	ld.global.f64 	%fd313, [%rd17];
	shl.b32 	%r37, %r2, 3;
	add.s32 	%r38, %r5, %r37;
	add.s32 	%r39, %r38, %r37;
	fma.rn.f64 	%fd399, %fd312, %fd47, %fd313;
	st.shared.f64 	[%r5], %fd399;
	fma.rn.f64 	%fd314, %fd312, %fd48, %fd313;
	st.shared.f64 	[%r38], %fd314;
	fma.rn.f64 	%fd315, %fd312, %fd49, %fd313;
	st.shared.f64 	[%r39], %fd315;
	add.s64 	%rd96, %rd2, %rd14;
	ld.global.f64 	%fd316, [%rd96];
	shl.b64 	%rd97, %rd8, 3;
	add.s64 	%rd18, %rd2, %rd97;
	ld.global.f64 	%fd61, [%rd18];
	sub.f64 	%fd62, %fd316, %fd61;
	add.s64 	%rd98, %rd2, %rd15;
	ld.global.f64 	%fd317, [%rd98];
	sub.f64 	%fd63, %fd317, %fd316;
	add.s64 	%rd99, %rd2, %rd16;
	ld.global.f64 	%fd318, [%rd99];
	sub.f64 	%fd64, %fd318, %fd316;
	mul.f64 	%fd319, %fd13, %fd63;
	mul.f64 	%fd320, %fd12, %fd64;
	sub.f64 	%fd321, %fd319, %fd320;
	mul.f64 	%fd322, %fd30, %fd321;
	mul.f64 	%fd323, %fd10, %fd64;
	mul.f64 	%fd324, %fd11, %fd63;
	sub.f64 	%fd325, %fd323, %fd324;
	mul.f64 	%fd326, %fd30, %fd325;
	mul.f64 	%fd327, %fd7, %fd326;
	fma.rn.f64 	%fd65, %fd4, %fd322, %fd327;
	mul.f64 	%fd328, %fd8, %fd326;
	fma.rn.f64 	%fd66, %fd5, %fd322, %fd328;
	mul.f64 	%fd329, %fd9, %fd326;
	fma.rn.f64 	%fd67, %fd6, %fd322, %fd329;
	setp.ltu.f64 	%p65, %fd62, 0d0000000000000000;
	@%p65 bra 	$L__BB2_44;
	setp.ltu.f64 	%p66, %fd63, %fd64;
	@%p66 bra 	$L__BB2_42;
	setp.ltu.f64 	%p67, %fd63, 0d0000000000000000;
	selp.f64 	%fd330, 0d8000000000000000, %fd63, %p67;
	add.f64 	%fd398, %fd62, %fd330;
	add.f64 	%fd397, %fd62, %fd64;
	setp.ltu.f64 	%p68, %fd397, 0d0000000000000000;
	@%p68 bra 	$L__BB2_49;
	mov.f64 	%fd397, 0d0000000000000000;
	bra.uni 	$L__BB2_49;
$L__BB2_42:
	setp.gt.f64 	%p69, %fd64, 0d0000000000000000;
	selp.f64 	%fd332, %fd64, 0d8000000000000000, %p69;
	add.f64 	%fd398, %fd62, %fd332;
	add.f64 	%fd397, %fd62, %fd63;
	setp.ltu.f64 	%p70, %fd397, 0d0000000000000000;
	@%p70 bra 	$L__BB2_49;
	mov.f64 	%fd397, 0d0000000000000000;
	bra.uni 	$L__BB2_49;
$L__BB2_44:
	setp.gtu.f64 	%p71, %fd63, %fd64;
	@%p71 bra 	$L__BB2_47;
	setp.lt.f64 	%p72, %fd63, 0d0000000000000000;
	add.f64 	%fd334, %fd62, %fd63;
	selp.f64 	%fd397, %fd334, %fd62, %p72;
	add.f64 	%fd398, %fd62, %fd64;
	setp.gtu.f64 	%p73, %fd398, 0d0000000000000000;
	@%p73 bra 	$L__BB2_49;
	mov.f64 	%fd398, 0d0000000000000000;
	bra.uni 	$L__BB2_49;
$L__BB2_47:
	setp.lt.f64 	%p74, %fd64, 0d0000000000000000;
	add.f64 	%fd336, %fd62, %fd64;
	selp.f64 	%fd397, %fd336, %fd62, %p74;
	add.f64 	%fd398, %fd62, %fd63;
	setp.gtu.f64 	%p75, %fd398, 0d0000000000000000;
	@%p75 bra 	$L__BB2_49;
	mov.f64 	%fd398, 0d0000000000000000;
$L__BB2_49:
	ld.param.f64 	%fd391, [_Z32extrapolate_second_order_sw_trueiddddddddiPlS_PdS0_S0_S0_S0_S0_S0_S0_S0_S0_S0_S0_S0__param_8];
	ld.param.f64 	%fd390, [_Z32extrapolate_second_order_sw_trueiddddddddiPlS_PdS0_S0_S0_S0_S0_S0_S0_S0_S0_S0_S0_S0__param_7];
	sub.f64 	%fd338, %fd390, %fd391;
	fma.rn.f64 	%fd339, %fd338, %fd392, %fd391;
	setp.lt.f64 	%p76, %fd65, 0dAB2BFF2EE48E0530;
	div.rn.f64 	%fd340, %fd397, %fd65;
	selp.f64 	%fd341, %fd340, 0d3FF0000000000000, %p76;
	setp.gt.f64 	%p77, %fd65, 0d2B2BFF2EE48E0530;
	div.rn.f64 	%fd342, %fd398, %fd65;
	selp.f64 	%fd343, %fd342, %fd341, %p77;
	min.f64 	%fd344, %fd343, 0d408F400000000000;
	setp.lt.f64 	%p78, %fd66, 0dAB2BFF2EE48E0530;
	div.rn.f64 	%fd345, %fd397, %fd66;
	selp.f64 	%fd346, %fd345, %fd343, %p78;
	setp.gt.f64 	%p79, %fd66, 0d2B2BFF2EE48E0530;
	div.rn.f64 	%fd347, %fd398, %fd66;
	selp.f64 	%fd348, %fd347, %fd346, %p79;
	min.f64 	%fd349, %fd348, %fd344;
	setp.lt.f64 	%p80, %fd67, 0dAB2BFF2EE48E0530;
	div.rn.f64 	%fd350, %fd397, %fd67;
	selp.f64 	%fd351, %fd350, %fd348, %p80;
	setp.gt.f64 	%p81, %fd67, 0d2B2BFF2EE48E0530;
	div.rn.f64 	%fd352, %fd398, %fd67;
	selp.f64 	%fd353, %fd352, %fd351, %p81;
	min.f64 	%fd354, %fd353, %fd349;
	mul.f64 	%fd355, %fd339, %fd354;
	min.f64 	%fd356, %fd355, 0d3FF0000000000000;
	fma.rn.f64 	%fd357, %fd356, %fd65, %fd61;
	mul.wide.s32 	%rd100, %r4, 8;
	add.s64 	%rd101, %rd1, %rd100;
	st.global.f64 	[%rd101], %fd357;
	ld.global.f64 	%fd358, [%rd18];
	fma.rn.f64 	%fd359, %fd356, %fd66, %fd358;
	st.global.f64 	[%rd101+8], %fd359;
	ld.global.f64 	%fd360, [%rd18];
	fma.rn.f64 	%fd361, %fd356, %fd67, %fd360;
	st.global.f64 	[%rd101+16], %fd361;
$L__BB2_50:
	mul.wide.s32 	%rd109, %r4, 8;
	add.s64 	%rd110, %rd4, %rd109;
	ld.global.f64 	%fd366, [%rd110];
	cvta.to.global.u64 	%rd111, %rd25;
	add.s64 	%rd112, %rd111, %rd109;
	ld.global.f64 	%fd367, [%rd112];
	sub.f64 	%fd368, %fd366, %fd367;
	max.f64 	%fd369, %fd368, 0d0000000000000000;
	ld.global.f64 	%fd370, [%rd110+8];
	ld.global.f64 	%fd371, [%rd112+8];
	sub.f64 	%fd372, %fd370, %fd371;
	max.f64 	%fd373, %fd372, 0d0000000000000000;
	ld.global.f64 	%fd374, [%rd110+16];
	ld.global.f64 	%fd375, [%rd112+16];
	sub.f64 	%fd376, %fd374, %fd375;
	max.f64 	%fd377, %fd376, 0d0000000000000000;
	mul.f64 	%fd378, %fd369, %fd399;
	cvta.to.global.u64 	%rd113, %rd26;
	add.s64 	%rd114, %rd113, %rd109;
	st.global.f64 	[%rd114], %fd378;
	ld.shared.f64 	%fd379, [%r5+64];
	mul.f64 	%fd380, %fd373, %fd379;
	st.global.f64 	[%rd114+8], %fd380;
	ld.shared.f64 	%fd381, [%r5+128];
	mul.f64 	%fd382, %fd373, %fd381;
	st.global.f64 	[%rd114+16], %fd382;
	add.s64 	%rd115, %rd1, %rd109;
	ld.global.f64 	%fd383, [%rd115];
	mul.f64 	%fd384, %fd369, %fd383;
	st.global.f64 	[%rd115], %fd384;
	ld.global.f64 	%fd385, [%rd115+8];
	mul.f64 	%fd386, %fd373, %fd385;
	st.global.f64 	[%rd115+8], %fd386;
	ld.global.f64 	%fd387, [%rd115+16];
	mul.f64 	%fd388, %fd377, %fd387;
	st.global.f64 	[%rd115+16], %fd388;
$L__BB2_51:
	ret;

}
	// .globl	_Z33extrapolate_second_order_sw_falseidddddddddPlS_PdS0_S0_S0_S0_S0_S0_S0_S0_S0_
.visible .entry _Z33extrapolate_second_order_sw_falseidddddddddPlS_PdS0_S0_S0_S0_S0_S0_S0_S0_S0_(
	.param .u32 _Z33extrapolate_second_order_sw_falseidddddddddPlS_PdS0_S0_S0_S0_S0_S0_S0_S0_S0__param_0,
	.param .f64 _Z33extrapolate_second_order_sw_falseidddddddddPlS_PdS0_S0_S0_S0_S0_S0_S0_S0_S0__param_1,
	.param .f64 _Z33extrapolate_second_order_sw_falseidddddddddPlS_PdS0_S0_S0_S0_S0_S0_S0_S0_S0__param_2,
	.param .f64 _Z33extrapolate_second_order_sw_falseidddddddddPlS_PdS0_S0_S0_S0_S0_S0_S0_S0_S0__param_3,
	.param .f64 _Z33extrapolate_second_order_sw_falseidddddddddPlS_PdS0_S0_S0_S0_S0_S0_S0_S0_S0__param_4,
	.param .f64 _Z33extrapolate_second_order_sw_falseidddddddddPlS_PdS0_S0_S0_S0_S0_S0_S0_S0_S0__param_5,
	.param .f64 _Z33extrapolate_second_order_sw_falseidddddddddPlS_PdS0_S0_S0_S0_S0_S0_S0_S0_S0__param_6,
	.param .f64 _Z33extrapolate_second_order_sw_falseidddddddddPlS_PdS0_S0_S0_S0_S0_S0_S0_S0_S0__param_7,
	.param .f64 _Z33extrapolate_second_order_sw_falseidddddddddPlS_PdS0_S0_S0_S0_S0_S0_S0_S0_S0__param_8,
	.param .f64 _Z33extrapolate_second_order_sw_falseidddddddddPlS_PdS0_S0_S0_S0_S0_S0_S0_S0_S0__param_9,
	.param .u64 .ptr .align 1 _Z33extrapolate_second_order_sw_falseidddddddddPlS_PdS0_S0_S0_S0_S0_S0_S0_S0_S0__param_10,
	.param .u64 .ptr .align 1 _Z33extrapolate_second_order_sw_falseidddddddddPlS_PdS0_S0_S0_S0_S0_S0_S0_S0_S0__param_11,
	.param .u64 .ptr .align 1 _Z33extrapolate_second_order_sw_falseidddddddddPlS_PdS0_S0_S0_S0_S0_S0_S0_S0_S0__param_12,
	.param .u64 .ptr .align 1 _Z33extrapolate_second_order_sw_falseidddddddddPlS_PdS0_S0_S0_S0_S0_S0_S0_S0_S0__param_13,
	.param .u64 .ptr .align 1 _Z33extrapolate_second_order_sw_falseidddddddddPlS_PdS0_S0_S0_S0_S0_S0_S0_S0_S0__param_14,
	.param .u64 .ptr .align 1 _Z33extrapolate_second_order_sw_falseidddddddddPlS_PdS0_S0_S0_S0_S0_S0_S0_S0_S0__param_15,
	.param .u64 .ptr .align 1 _Z33extrapolate_second_order_sw_falseidddddddddPlS_PdS0_S0_S0_S0_S0_S0_S0_S0_S0__param_16,
	.param .u64 .ptr .align 1 _Z33extrapolate_second_order_sw_falseidddddddddPlS_PdS0_S0_S0_S0_S0_S0_S0_S0_S0__param_17,
	.param .u64 .ptr .align 1 _Z33extrapolate_second_order_sw_falseidddddddddPlS_PdS0_S0_S0_S0_S0_S0_S0_S0_S0__param_18,
	.param .u64 .ptr .align 1 _Z33extrapolate_second_order_sw_falseidddddddddPlS_PdS0_S0_S0_S0_S0_S0_S0_S0_S0__param_19,
	.param .u64 .ptr .align 1 _Z33extrapolate_second_order_sw_falseidddddddddPlS_PdS0_S0_S0_S0_S0_S0_S0_S0_S0__param_20,
	.param .u64 .ptr .align 1 _Z33extrapolate_second_order_sw_falseidddddddddPlS_PdS0_S0_S0_S0_S0_S0_S0_S0_S0__param_21
)
{
	.reg .pred 	%p<82>;
	.reg .b32 	%r<29>;
	.reg .b64 	%rd<120>;
	.reg .b64 	%fd<386>;

	ld.param.s32 	%rd29, [_Z33extrapolate_second_order_sw_falseidddddddddPlS_PdS0_S0_S0_S0_S0_S0_S0_S0_S0__param_0];
	ld.param.u64 	%rd30, [_Z33extrapolate_second_order_sw_falseidddddddddPlS_PdS0_S0_S0_S0_S0_S0_S0_S0_S0__param_10];
	ld.param.u64 	%rd23, [_Z33extrapolate_second_order_sw_falseidddddddddPlS_PdS0_S0_S0_S0_S0_S0_S0_S0_S0__param_11];
	ld.param.u64 	%rd31, [_Z33extrapolate_second_order_sw_falseidddddddddPlS_PdS0_S0_S0_S0_S0_S0_S0_S0_S0__param_12];
	ld.param.u64 	%rd32, [_Z33extrapolate_second_order_sw_falseidddddddddPlS_PdS0_S0_S0_S0_S0_S0_S0_S0_S0__param_13];
	ld.param.u64 	%rd33, [_Z33extrapolate_second_order_sw_falseidddddddddPlS_PdS0_S0_S0_S0_S0_S0_S0_S0_S0__param_15];
	ld.param.u64 	%rd25, [_Z33extrapolate_second_order_sw_falseidddddddddPlS_PdS0_S0_S0_S0_S0_S0_S0_S0_S0__param_16];
	ld.param.u64 	%rd26, [_Z33extrapolate_second_order_sw_falseidddddddddPlS_PdS0_S0_S0_S0_S0_S0_S0_S0_S0__param_17];
	ld.param.u64 	%rd34, [_Z33extrapolate_second_order_sw_falseidddddddddPlS_PdS0_S0_S0_S0_S0_S0_S0_S0_S0__param_18];
	ld.param.u64 	%rd27, [_Z33extrapolate_second_order_sw_falseidddddddddPlS_PdS0_S0_S0_S0_S0_S0_S0_S0_S0__param_20];
	ld.param.u64 	%rd28, [_Z33extrapolate_second_order_sw_falseidddddddddPlS_PdS0_S0_S0_S0_S0_S0_S0_S0_S0__param_21];
	cvta.to.global.u64 	%rd1, %rd27;
	cvta.to.global.u64 	%rd2, %rd28;
	cvta.to.global.u64 	%rd3, %rd25;
	cvta.to.global.u64 	%rd4, %rd33;
	cvta.to.global.u64 	%rd5, %rd34;
	cvta.to.global.u64 	%rd6, %rd32;
	cvta.to.global.u64 	%rd7, %rd30;
	cvta.to.global.u64 	%rd8, %rd31;
	mov.u32 	%r5, %tid.x;
	mov.u32 	%r6, %tid.y;
	mov.u32 	%r7, %ntid.x;
	mov.u32 	%r8, %ctaid.x;
	mov.u32 	%r9, %ctaid.y;
	mov.u32 	%r10, %nctaid.x;
	mad.lo.s32 	%r11, %r9, %r10, %r8;
	mov.u32 	%r12, %ntid.y;
	mad.lo.s32 	%r13, %r11, %r12, %r6;
	mad.lo.s32 	%r14, %r13, %r7, %r5;
	cvt.u64.u32 	%rd9, %r14;
	setp.ge.s64 	%p1, %rd9, %rd29;
	@%p1 bra 	$L__BB3_49;
	cvt.u32.u64 	%r15, %rd9;
	cvta.to.global.u64 	%rd35, %rd23;
	mul.lo.s32 	%r1, %r15, 3;
	shl.b64 	%rd36, %rd9, 3;
	add.s64 	%rd37, %rd35, %rd36;
	ld.global.u64 	%rd10, [%rd37];
	setp.ne.s64 	%p2, %rd10, 3;
	@%p2 bra 	$L__BB3_3;
	add.s64 	%rd108, %rd6, %rd36;
	ld.global.f64 	%fd364, [%rd108];
	mul.wide.s32 	%rd109, %r1, 8;
	add.s64 	%rd110, %rd5, %rd109;
	st.global.f64 	[%rd110], %fd364;
	st.global.f64 	[%rd110+8], %fd364;
	ld.global.f64 	%fd365, [%rd108];
	st.global.f64 	[%rd110+16], %fd365;
	add.s64 	%rd111, %rd4, %rd36;
	ld.global.f64 	%fd366, [%rd111];
	add.s64 	%rd112, %rd1, %rd109;
	st.global.f64 	[%rd112], %fd366;
	st.global.f64 	[%rd112+8], %fd366;
	ld.global.f64 	%fd367, [%rd111];
	st.global.f64 	[%rd112+16], %fd367;
	add.s64 	%rd113, %rd3, %rd36;
	ld.global.f64 	%fd368, [%rd113];
	add.s64 	%rd114, %rd2, %rd109;
	st.global.f64 	[%rd114], %fd368;
	st.global.f64 	[%rd114+8], %fd368;
	ld.global.f64 	%fd369, [%rd113];
	st.global.f64 	[%rd114+16], %fd369;
	bra.uni 	$L__BB3_49;
$L__BB3_3:
	mul.lo.s32 	%r17, %r15, 6;
	cvta.to.global.u64 	%rd38, %rd26;
	mul.wide.s32 	%rd39, %r17, 8;
	add.s64 	%rd40, %rd38, %rd39;
	ld.global.f64 	%fd83, [%rd40];
	ld.global.f64 	%fd84, [%rd40+8];
	ld.global.f64 	%fd85, [%rd40+16];
	ld.global.f64 	%fd86, [%rd40+24];
	ld.global.f64 	%fd87, [%rd40+32];
	ld.global.f64 	%fd88, [%rd40+40];
	shl.b32 	%r18, %r15, 1;
	mul.wide.s32 	%rd41, %r18, 8;
	add.s64 	%rd42, %rd8, %rd41;
	ld.global.f64 	%fd1, [%rd42];
	ld.global.f64 	%fd2, [%rd42+8];
	sub.f64 	%fd3, %fd83, %fd1;
	sub.f64 	%fd4, %fd85, %fd1;
	sub.f64 	%fd5, %fd87, %fd1;
	sub.f64 	%fd6, %fd84, %fd2;
	sub.f64 	%fd7, %fd86, %fd2;
	sub.f64 	%fd8, %fd88, %fd2;
	setp.lt.s64 	%p3, %rd10, 2;
	@%p3 bra 	$L__BB3_9;
	add.s32 	%r19, %r1, 2;
	max.s32 	%r2, %r1, %r19;
	mov.u32 	%r28, %r1;
$L__BB3_5:
	mul.wide.s32 	%rd43, %r28, 8;
	add.s64 	%rd44, %rd7, %rd43;
	ld.global.u64 	%rd119, [%rd44];
	setp.ne.s64 	%p4, %rd119, %rd9;
	@%p4 bra 	$L__BB3_8;
	add.s32 	%r4, %r28, 1;
	setp.ne.s32 	%p5, %r28, %r2;
	mov.u32 	%r28, %r4;
	@%p5 bra 	$L__BB3_5;
	mul.wide.s32 	%rd45, %r2, 8;
	add.s64 	%rd46, %rd7, %rd45;
	ld.global.u64 	%rd119, [%rd46+8];
$L__BB3_8:
	ld.param.f64 	%fd371, [_Z33extrapolate_second_order_sw_falseidddddddddPlS_PdS0_S0_S0_S0_S0_S0_S0_S0_S0__param_3];
	cvt.u32.u64 	%r20, %rd119;
	shl.b32 	%r21, %r20, 1;
	mul.wide.s32 	%rd47, %r21, 8;
	add.s64 	%rd48, %rd8, %rd47;
	ld.global.f64 	%fd89, [%rd48];
	ld.global.f64 	%fd90, [%rd48+8];
	sub.f64 	%fd91, %fd89, %fd1;
	sub.f64 	%fd92, %fd90, %fd2;
	mul.f64 	%fd93, %fd92, %fd92;
	fma.rn.f64 	%fd94, %fd91, %fd91, %fd93;
	rcp.rn.f64 	%fd95, %fd94;
	mul.f64 	%fd96, %fd92, %fd95;
	mul.f64 	%fd97, %fd91, %fd95;
	shl.b64 	%rd49, %rd119, 32;
	shr.s64 	%rd50, %rd49, 29;
	add.s64 	%rd51, %rd6, %rd50;
	ld.global.f64 	%fd98, [%rd51];
	shl.b64 	%rd52, %rd9, 3;
	add.s64 	%rd53, %rd6, %rd52;
	ld.global.f64 	%fd99, [%rd53];
	sub.f64 	%fd100, %fd98, %fd99;
	mul.f64 	%fd101, %fd100, %fd97;
	mul.f64 	%fd102, %fd100, %fd96;
	mul.f64 	%fd103, %fd6, %fd102;
	fma.rn.f64 	%fd104, %fd3, %fd101, %fd103;
	mul.f64 	%fd105, %fd7, %fd102;
	fma.rn.f64 	%fd106, %fd4, %fd101, %fd105;
	mul.f64 	%fd107, %fd8, %fd102;
	fma.rn.f64 	%fd108, %fd5, %fd101, %fd107;
	setp.ltu.f64 	%p6, %fd100, 0d0000000000000000;
	selp.f64 	%fd109, %fd100, 0d0000000000000000, %p6;
	max.f64 	%fd110, %fd100, 0d0000000000000000;
	setp.lt.f64 	%p7, %fd104, 0dAB2BFF2EE48E0530;
	div.rn.f64 	%fd111, %fd109, %fd104;
	selp.f64 	%fd112, %fd111, 0d3FF0000000000000, %p7;
	setp.gt.f64 	%p8, %fd104, 0d2B2BFF2EE48E0530;
	div.rn.f64 	%fd113, %fd110, %fd104;
	selp.f64 	%fd114, %fd113, %fd112, %p8;
	min.f64 	%fd115, %fd114, 0d408F400000000000;
	setp.lt.f64 	%p9, %fd106, 0dAB2BFF2EE48E0530;
	div.rn.f64 	%fd116, %fd109, %fd106;
	selp.f64 	%fd117, %fd116, %fd114, %p9;
	setp.gt.f64 	%p10, %fd106, 0d2B2BFF2EE48E0530;
	div.rn.f64 	%fd118, %fd110, %fd106;
	selp.f64 	%fd119, %fd118, %fd117, %p10;
	min.f64 	%fd120, %fd119, %fd115;
	setp.lt.f64 	%p11, %fd108, 0dAB2BFF2EE48E0530;
	div.rn.f64 	%fd121, %fd109, %fd108;
	selp.f64 	%fd122, %fd121, %fd119, %p11;
	setp.gt.f64 	%p12, %fd108, 0d2B2BFF2EE48E0530;
	div.rn.f64 	%fd123, %fd110, %fd108;
	selp.f64 	%fd124, %fd123, %fd122, %p12;
	min.f64 	%fd125, %fd124, %fd120;
	mul.f64 	%fd126, %fd371, %fd125;
	min.f64 	%fd127, %fd126, 0d3FF0000000000000;
	fma.rn.f64 	%fd128, %fd127, %fd104, %fd99;
	mul.wide.s32 	%rd54, %r1, 8;
	add.s64 	%rd55, %rd5, %rd54;
	st.global.f64 	[%rd55], %fd128;
	ld.global.f64 	%fd129, [%rd53];
	fma.rn.f64 	%fd130, %fd127, %fd106, %fd129;
	st.global.f64 	[%rd55+8], %fd130;
	ld.global.f64 	%fd131, [%rd53];
	fma.rn.f64 	%fd132, %fd127, %fd108, %fd131;
	st.global.f64 	[%rd55+16], %fd132;
	add.s64 	%rd56, %rd4, %rd50;
	ld.global.f64 	%fd133, [%rd56];
	add.s64 	%rd57, %rd4, %rd52;
	ld.global.f64 	%fd134, [%rd57];
	sub.f64 	%fd135, %fd133, %fd134;
	mul.f64 	%fd136, %fd97, %fd135;
	mul.f64 	%fd137, %fd96, %fd135;
	mul.f64 	%fd138, %fd6, %fd137;
	fma.rn.f64 	%fd139, %fd3, %fd136, %fd138;
	mul.f64 	%fd140, %fd7, %fd137;
	fma.rn.f64 	%fd141, %fd4, %fd136, %fd140;
	mul.f64 	%fd142, %fd8, %fd137;
	fma.rn.f64 	%fd143, %fd5, %fd136, %fd142;
	setp.ltu.f64 	%p13, %fd135, 0d0000000000000000;
	selp.f64 	%fd144, %fd135, 0d0000000000000000, %p13;
	max.f64 	%fd145, %fd135, 0d0000000000000000;
	setp.lt.f64 	%p14, %fd139, 0dAB2BFF2EE48E0530;
	div.rn.f64 	%fd146, %fd144, %fd139;
	selp.f64 	%fd147, %fd146, 0d3FF0000000000000, %p14;
	setp.gt.f64 	%p15, %fd139, 0d2B2BFF2EE48E0530;
	div.rn.f64 	%fd148, %fd145, %fd139;
	selp.f64 	%fd149, %fd148, %fd147, %p15;
	min.f64 	%fd150, %fd149, 0d408F400000000000;
	setp.lt.f64 	%p16, %fd141, 0dAB2BFF2EE48E0530;
	div.rn.f64 	%fd151, %fd144, %fd141;
	selp.f64 	%fd152, %fd151, %fd149, %p16;
	setp.gt.f64 	%p17, %fd141, 0d2B2BFF2EE48E0530;
	div.rn.f64 	%fd153, %fd145, %fd141;
	selp.f64 	%fd154, %fd153, %fd152, %p17;
	min.f64 	%fd155, %fd154, %fd150;
	setp.lt.f64 	%p18, %fd143, 0dAB2BFF2EE48E0530;
	div.rn.f64 	%fd156, %fd144, %fd143;
	selp.f64 	%fd157, %fd156, %fd154, %p18;
	setp.gt.f64 	%p19, %fd143, 0d2B2BFF2EE48E0530;
	div.rn.f64 	%fd158, %fd145, %fd143;
	selp.f64 	%fd159, %fd158, %fd157, %p19;
	min.f64 	%fd160, %fd159, %fd155;
	mul.f64 	%fd161, %fd371, %fd160;
	min.f64 	%fd162, %fd161, 0d3FF0000000000000;
	fma.rn.f64 	%fd163, %fd162, %fd139, %fd134;
	add.s64 	%rd58, %rd1, %rd54;
	st.global.f64 	[%rd58], %fd163;
	ld.global.f64 	%fd164, [%rd57];
	fma.rn.f64 	%fd165, %fd162, %fd141, %fd164;
	st.global.f64 	[%rd58+8], %fd165;
	ld.global.f64 	%fd166, [%rd57];
	fma.rn.f64 	%fd167, %fd162, %fd143, %fd166;
	st.global.f64 	[%rd58+16], %fd167;
	add.s64 	%rd59, %rd3, %rd50;
	ld.global.f64 	%fd168, [%rd59];
	add.s64 	%rd60, %rd3, %rd52;
	ld.global.f64 	%fd169, [%rd60];
	sub.f64 	%fd170, %fd168, %fd169;
	mul.f64 	%fd171, %fd97, %fd170;
	mul.f64 	%fd172, %fd96, %fd170;
	mul.f64 	%fd173, %fd6, %fd172;
	fma.rn.f64 	%fd174, %fd3, %fd171, %fd173;
	mul.f64 	%fd175, %fd7, %fd172;
	fma.rn.f64 	%fd176, %fd4, %fd171, %fd175;
	mul.f64 	%fd177, %fd8, %fd172;
	fma.rn.f64 	%fd178, %fd5, %fd171, %fd177;
	setp.ltu.f64 	%p20, %fd170, 0d0000000000000000;
	selp.f64 	%fd179, %fd170, 0d0000000000000000, %p20;
	max.f64 	%fd180, %fd170, 0d0000000000000000;
	setp.lt.f64 	%p21, %fd174, 0dAB2BFF2EE48E0530;
	div.rn.f64 	%fd181, %fd179, %fd174;
	selp.f64 	%fd182, %fd181, 0d3FF0000000000000, %p21;
	setp.gt.f64 	%p22, %fd174, 0d2B2BFF2EE48E0530;
	div.rn.f64 	%fd183, %fd180, %fd174;
	selp.f64 	%fd184, %fd183, %fd182, %p22;
	min.f64 	%fd185, %fd184, 0d408F400000000000;
	setp.lt.f64 	%p23, %fd176, 0dAB2BFF2EE48E0530;
	div.rn.f64 	%fd186, %fd179, %fd176;
	selp.f64 	%fd187, %fd186, %fd184, %p23;
	setp.gt.f64 	%p24, %fd176, 0d2B2BFF2EE48E0530;
	div.rn.f64 	%fd188, %fd180, %fd176;
	selp.f64 	%fd189, %fd188, %fd187, %p24;
	min.f64 	%fd190, %fd189, %fd185;
	setp.lt.f64 	%p25, %fd178, 0dAB2BFF2EE48E0530;
	div.rn.f64 	%fd191, %fd179, %fd178;
	selp.f64 	%fd192, %fd191, %fd189, %p25;
	setp.gt.f64 	%p26, %fd178, 0d2B2BFF2EE48E0530;
	div.rn.f64 	%fd193, %fd180, %fd178;
	selp.f64 	%fd194, %fd193, %fd192, %p26;
	min.f64 	%fd195, %fd194, %fd190;
	mul.f64 	%fd196, %fd371, %fd195;
	min.f64 	%fd197, %fd196, 0d3FF0000000000000;
	fma.rn.f64 	%fd198, %fd197, %fd174, %fd169;
	add.s64 	%rd61, %rd2, %rd54;
	st.global.f64 	[%rd61], %fd198;
	ld.global.f64 	%fd199, [%rd60];
	fma.rn.f64 	%fd200, %fd197, %fd176, %fd199;
	st.global.f64 	[%rd61+8], %fd200;
	ld.global.f64 	%fd201, [%rd60];
	fma.rn.f64 	%fd202, %fd197, %fd178, %fd201;
	st.global.f64 	[%rd61+16], %fd202;
	bra.uni 	$L__BB3_49;
$L__BB3_9:
	mul.wide.s32 	%rd62, %r1, 8;
	add.s64 	%rd63, %rd7, %rd62;
	ld.global.u64 	%rd11, [%rd63];
	cvt.u32.u64 	%r22, %rd11;
	ld.global.u64 	%rd12, [%rd63+8];
	cvt.u32.u64 	%r23, %rd12;
	ld.global.u64 	%rd13, [%rd63+16];
	cvt.u32.u64 	%r24, %rd13;
	shl.b32 	%r25, %r22, 1;
	mul.wide.s32 	%rd64, %r25, 8;
	add.s64 	%rd65, %rd8, %rd64;
	ld.global.f64 	%fd203, [%rd65];
	ld.global.f64 	%fd204, [%rd65+8];
	shl.b32 	%r26, %r23, 1;
	mul.wide.s32 	%rd66, %r26, 8;
	add.s64 	%rd67, %rd8, %rd66;
	ld.global.f64 	%fd205, [%rd67];
	ld.global.f64 	%fd206, [%rd67+8];
	shl.b32 	%r27, %r24, 1;
	mul.wide.s32 	%rd68, %r27, 8;
	add.s64 	%rd69, %rd8, %rd68;
	ld.global.f64 	%fd207, [%rd69];
	ld.global.f64 	%fd208, [%rd69+8];
	sub.f64 	%fd9, %fd205, %fd203;
	sub.f64 	%fd10, %fd207, %fd203;
	sub.f64 	%fd11, %fd206, %fd204;
	sub.f64 	%fd12, %fd208, %fd204;
	mul.f64 	%fd209, %fd9, %fd12;
	mul.f64 	%fd210, %fd11, %fd10;
	sub.f64 	%fd13, %fd209, %fd210;
	setp.gtu.f64 	%p27, %fd13, 0d0000000000000000;
	@%p27 bra 	$L__BB3_11;
	shl.b64 	%rd70, %rd9, 3;
	add.s64 	%rd71, %rd6, %rd70;
	ld.global.f64 	%fd211, [%rd71];
	add.s64 	%rd73, %rd5, %rd62;
	st.global.f64 	[%rd73], %fd211;
	st.global.f64 	[%rd73+8], %fd211;
	ld.global.f64 	%fd212, [%rd71];
	st.global.f64 	[%rd73+16], %fd212;
	add.s64 	%rd74, %rd4, %rd70;
	ld.global.f64 	%fd213, [%rd74];
	add.s64 	%rd75, %rd1, %rd62;
	st.global.f64 	[%rd75], %fd213;
	st.global.f64 	[%rd75+8], %fd213;
	ld.global.f64 	%fd214, [%rd74];
	st.global.f64 	[%rd75+16], %fd214;
	add.s64 	%rd76, %rd3, %rd70;
	ld.global.f64 	%fd215, [%rd76];
	add.s64 	%rd77, %rd2, %rd62;
	st.global.f64 	[%rd77], %fd215;
	st.global.f64 	[%rd77+8], %fd215;
	ld.global.f64 	%fd216, [%rd76];
	st.global.f64 	[%rd77+16], %fd216;
	bra.uni 	$L__BB3_49;
$L__BB3_11:
	ld.param.u64 	%rd115, [_Z33extrapolate_second_order_sw_falseidddddddddPlS_PdS0_S0_S0_S0_S0_S0_S0_S0_S0__param_14];
	cvta.to.global.u64 	%rd78, %rd115;
	shl.b64 	%rd79, %rd9, 3;
	add.s64 	%rd14, %rd6, %rd79;
	ld.global.f64 	%fd14, [%rd14];
	add.s64 	%rd80, %rd78, %rd79;
	ld.global.f64 	%fd218, [%rd80];
	sub.f64 	%fd219, %fd14, %fd218;
	shl.b64 	%rd81, %rd11, 32;
	shr.s64 	%rd15, %rd81, 29;
	add.s64 	%rd82, %rd6, %rd15;
	ld.global.f64 	%fd15, [%rd82];
	add.s64 	%rd83, %rd78, %rd15;
	ld.global.f64 	%fd220, [%rd83];
	sub.f64 	%fd16, %fd15, %fd220;
	shl.b64 	%rd84, %rd12, 32;
	shr.s64 	%rd16, %rd84, 29;
	add.s64 	%rd85, %rd6, %rd16;
	ld.global.f64 	%fd17, [%rd85];
	add.s64 	%rd86, %rd78, %rd16;
	ld.global.f64 	%fd221, [%rd86];
	sub.f64 	%fd18, %fd17, %fd221;
	shl.b64 	%rd87, %rd13, 32;
	shr.s64 	%rd17, %rd87, 29;
	add.s64 	%rd88, %rd6, %rd17;
	ld.global.f64 	%fd19, [%rd88];
	add.s64 	%rd89, %rd78, %rd17;
	ld.global.f64 	%fd222, [%rd89];
	sub.f64 	%fd20, %fd19, %fd222;
	min.f64 	%fd223, %fd18, %fd20;
	min.f64 	%fd224, %fd16, %fd223;
	min.f64 	%fd21, %fd224, %fd219;
	setp.leu.f64 	%p28, %fd21, 0d3F50624DD2F1A9FC;
	mov.f64 	%fd379, 0d0000000000000000;
	@%p28 bra 	$L__BB3_13;
	add.f64 	%fd225, %fd21, 0dBF50624DD2F1A9FC;
	add.f64 	%fd226, %fd21, 0d3F70624DD2F1A9FC;
	div.rn.f64 	%fd379, %fd225, %fd226;
$L__BB3_13:
	ld.param.f64 	%fd378, [_Z33extrapolate_second_order_sw_falseidddddddddPlS_PdS0_S0_S0_S0_S0_S0_S0_S0_S0__param_9];
	setp.eq.f64 	%p29, %fd378, 0d0000000000000000;
	@%p29 bra 	$L__BB3_15;
	ld.param.f64 	%fd370, [_Z33extrapolate_second_order_sw_falseidddddddddPlS_PdS0_S0_S0_S0_S0_S0_S0_S0_S0__param_1];
	max.f64 	%fd227, %fd18, %fd20;
	max.f64 	%fd228, %fd16, %fd227;
	setp.lt.f64 	%p30, %fd228, %fd370;
	@%p30 bra 	$L__BB3_49;
$L__BB3_15:
	sub.f64 	%fd24, %fd15, %fd14;
	sub.f64 	%fd25, %fd17, %fd15;
	sub.f64 	%fd26, %fd19, %fd15;
	rcp.rn.f64 	%fd27, %fd13;
	mul.f64 	%fd229, %fd12, %fd25;
	mul.f64 	%fd230, %fd11, %fd26;
	sub.f64 	%fd231, %fd229, %fd230;
	mul.f64 	%fd232, %fd27, %fd231;
	mul.f64 	%fd233, %fd9, %fd26;
	mul.f64 	%fd234, %fd10, %fd25;
	sub.f64 	%fd235, %fd233, %fd234;
	mul.f64 	%fd236, %fd27, %fd235;
	mul.f64 	%fd237, %fd6, %fd236;
	fma.rn.f64 	%fd28, %fd3, %fd232, %fd237;
	mul.f64 	%fd238, %fd7, %fd236;
	fma.rn.f64 	%fd29, %fd4, %fd232, %fd238;
	mul.f64 	%fd239, %fd8, %fd236;
	fma.rn.f64 	%fd30, %fd5, %fd232, %fd239;
	setp.ltu.f64 	%p31, %fd24, 0d0000000000000000;
	@%p31 bra 	$L__BB3_21;
	setp.ltu.f64 	%p32, %fd25, %fd26;
	@%p32 bra 	$L__BB3_19;
	setp.ltu.f64 	%p33, %fd25, 0d0000000000000000;
	selp.f64 	%fd240, 0d8000000000000000, %fd25, %p33;
	add.f64 	%fd381, %fd24, %fd240;
	add.f64 	%fd380, %fd24, %fd26;
	setp.ltu.f64 	%p34, %fd380, 0d0000000000000000;
	@%p34 bra 	$L__BB3_26;
	mov.f64 	%fd380, 0d0000000000000000;
	bra.uni 	$L__BB3_26;
$L__BB3_19:
	setp.gt.f64 	%p35, %fd26, 0d0000000000000000;
	selp.f64 	%fd242, %fd26, 0d8000000000000000, %p35;
	add.f64 	%fd381, %fd24, %fd242;
	add.f64 	%fd380, %fd24, %fd25;
	setp.ltu.f64 	%p36, %fd380, 0d0000000000000000;
	@%p36 bra 	$L__BB3_26;
	mov.f64 	%fd380, 0d0000000000000000;
	bra.uni 	$L__BB3_26;
$L__BB3_21:
	setp.gtu.f64 	%p37, %fd25, %fd26;
	@%p37 bra 	$L__BB3_24;
	setp.lt.f64 	%p38, %fd25, 0d0000000000000000;
	add.f64 	%fd244, %fd24, %fd25;
	selp.f64 	%fd380, %fd244, %fd24, %p38;
	add.f64 	%fd381, %fd24, %fd26;
	setp.gtu.f64 	%p39, %fd381, 0d0000000000000000;
	@%p39 bra 	$L__BB3_26;
	mov.f64 	%fd381, 0d0000000000000000;
	bra.uni 	$L__BB3_26;
$L__BB3_24:
	setp.lt.f64 	%p40, %fd26, 0d0000000000000000;
	add.f64 	%fd246, %fd24, %fd26;
	selp.f64 	%fd380, %fd246, %fd24, %p40;
	add.f64 	%fd381, %fd24, %fd25;
	setp.gtu.f64 	%p41, %fd381, 0d0000000000000000;
	@%p41 bra 	$L__BB3_26;
	mov.f64 	%fd381, 0d0000000000000000;
$L__BB3_26:
	ld.param.f64 	%fd373, [_Z33extrapolate_second_order_sw_falseidddddddddPlS_PdS0_S0_S0_S0_S0_S0_S0_S0_S0__param_4];
	ld.param.f64 	%fd372, [_Z33extrapolate_second_order_sw_falseidddddddddPlS_PdS0_S0_S0_S0_S0_S0_S0_S0_S0__param_3];
	sub.f64 	%fd248, %fd372, %fd373;
	fma.rn.f64 	%fd249, %fd248, %fd379, %fd373;
	setp.lt.f64 	%p42, %fd28, 0dAB2BFF2EE48E0530;
	div.rn.f64 	%fd250, %fd380, %fd28;
	selp.f64 	%fd251, %fd250, 0d3FF0000000000000, %p42;
	setp.gt.f64 	%p43, %fd28, 0d2B2BFF2EE48E0530;
	div.rn.f64 	%fd252, %fd381, %fd28;
	selp.f64 	%fd253, %fd252, %fd251, %p43;
	min.f64 	%fd254, %fd253, 0d408F400000000000;
	setp.lt.f64 	%p44, %fd29, 0dAB2BFF2EE48E0530;
	div.rn.f64 	%fd255, %fd380, %fd29;
	selp.f64 	%fd256, %fd255, %fd253, %p44;
	setp.gt.f64 	%p45, %fd29, 0d2B2BFF2EE48E0530;
	div.rn.f64 	%fd257, %fd381, %fd29;
	selp.f64 	%fd258, %fd257, %fd256, %p45;
	min.f64 	%fd259, %fd258, %fd254;
	setp.lt.f64 	%p46, %fd30, 0dAB2BFF2EE48E0530;
	div.rn.f64 	%fd260, %fd380, %fd30;
	selp.f64 	%fd261, %fd260, %fd258, %p46;
	setp.gt.f64 	%p47, %fd30, 0d2B2BFF2EE48E0530;
	div.rn.f64 	%fd262, %fd381, %fd30;
	selp.f64 	%fd263, %fd262, %fd261, %p47;
	min.f64 	%fd264, %fd263, %fd259;
	mul.f64 	%fd265, %fd249, %fd264;
	min.f64 	%fd266, %fd265, 0d3FF0000000000000;
	fma.rn.f64 	%fd267, %fd266, %fd28, %fd14;
	mul.wide.s32 	%rd90, %r1, 8;
	add.s64 	%rd91, %rd5, %rd90;
	st.global.f64 	[%rd91], %fd267;
	ld.global.f64 	%fd268, [%rd14];
	fma.rn.f64 	%fd269, %fd266, %fd29, %fd268;
	st.global.f64 	[%rd91+8], %fd269;
	ld.global.f64 	%fd270, [%rd14];
	fma.rn.f64 	%fd271, %fd266, %fd30, %fd270;
	st.global.f64 	[%rd91+16], %fd271;
	add.s64 	%rd92, %rd4, %rd15;
	ld.global.f64 	%fd272, [%rd92];
	shl.b64 	%rd93, %rd9, 3;
	add.s64 	%rd18, %rd4, %rd93;
	ld.global.f64 	%fd41, [%rd18];
	sub.f64 	%fd42, %fd272, %fd41;
	add.s64 	%rd94, %rd4, %rd16;
	ld.global.f64 	%fd273, [%rd94];
	sub.f64 	%fd43, %fd273, %fd272;
	add.s64 	%rd95, %rd4, %rd17;
	ld.global.f64 	%fd274, [%rd95];
	sub.f64 	%fd44, %fd274, %fd272;
	mul.f64 	%fd275, %fd12, %fd43;
	mul.f64 	%fd276, %fd11, %fd44;
	sub.f64 	%fd277, %fd275, %fd276;
	mul.f64 	%fd278, %fd27, %fd277;
	mul.f64 	%fd279, %fd9, %fd44;
	mul.f64 	%fd280, %fd10, %fd43;
	sub.f64 	%fd281, %fd279, %fd280;
	mul.f64 	%fd282, %fd27, %fd281;
	mul.f64 	%fd283, %fd6, %fd282;
	fma.rn.f64 	%fd45, %fd3, %fd278, %fd283;
	mul.f64 	%fd284, %fd7, %fd282;
	fma.rn.f64 	%fd46, %fd4, %fd278, %fd284;
	mul.f64 	%fd285, %fd8, %fd282;
	fma.rn.f64 	%fd47, %fd5, %fd278, %fd285;
	setp.ltu.f64 	%p48, %fd42, 0d0000000000000000;
	@%p48 bra 	$L__BB3_32;
	setp.ltu.f64 	%p49, %fd43, %fd44;
	@%p49 bra 	$L__BB3_30;
	setp.ltu.f64 	%p50, %fd43, 0d0000000000000000;
	selp.f64 	%fd286, 0d8000000000000000, %fd43, %p50;
	add.f64 	%fd383, %fd42, %fd286;
	add.f64 	%fd382, %fd42, %fd44;
	setp.ltu.f64 	%p51, %fd382, 0d0000000000000000;
	@%p51 bra 	$L__BB3_37;
	mov.f64 	%fd382, 0d0000000000000000;
	bra.uni 	$L__BB3_37;
$L__BB3_30:
	setp.gt.f64 	%p52, %fd44, 0d0000000000000000;
	selp.f64 	%fd288, %fd44, 0d8000000000000000, %p52;
	add.f64 	%fd383, %fd42, %fd288;
	add.f64 	%fd382, %fd42, %fd43;
	setp.ltu.f64 	%p53, %fd382, 0d0000000000000000;
	@%p53 bra 	$L__BB3_37;
	mov.f64 	%fd382, 0d0000000000000000;
	bra.uni 	$L__BB3_37;
$L__BB3_32:
	setp.gtu.f64 	%p54, %fd43, %fd44;
	@%p54 bra 	$L__BB3_35;
	setp.lt.f64 	%p55, %fd43, 0d0000000000000000;
	add.f64 	%fd290, %fd42, %fd43;
	selp.f64 	%fd382, %fd290, %fd42, %p55;
	add.f64 	%fd383, %fd42, %fd44;
	setp.gtu.f64 	%p56, %fd383, 0d0000000000000000;
	@%p56 bra 	$L__BB3_37;
	mov.f64 	%fd383, 0d0000000000000000;
	bra.uni 	$L__BB3_37;
$L__BB3_35:
	setp.lt.f64 	%p57, %fd44, 0d0000000000000000;
	add.f64 	%fd292, %fd42, %fd44;
	selp.f64 	%fd382, %fd292, %fd42, %p57;
	add.f64 	%fd383, %fd42, %fd43;
	setp.gtu.f64 	%p58, %fd383, 0d0000000000000000;
	@%p58 bra 	$L__BB3_37;
	mov.f64 	%fd383, 0d0000000000000000;
$L__BB3_37:
	ld.param.u64 	%rd117, [_Z33extrapolate_second_order_sw_falseidddddddddPlS_PdS0_S0_S0_S0_S0_S0_S0_S0_S0__param_20];
	ld.param.u64 	%rd116, [_Z33extrapolate_second_order_sw_falseidddddddddPlS_PdS0_S0_S0_S0_S0_S0_S0_S0_S0__param_16];
	ld.param.f64 	%fd375, [_Z33extrapolate_second_order_sw_falseidddddddddPlS_PdS0_S0_S0_S0_S0_S0_S0_S0_S0__param_6];
	ld.param.f64 	%fd374, [_Z33extrapolate_second_order_sw_falseidddddddddPlS_PdS0_S0_S0_S0_S0_S0_S0_S0_S0__param_5];
	sub.f64 	%fd294, %fd374, %fd375;
	fma.rn.f64 	%fd295, %fd294, %fd379, %fd375;
	setp.lt.f64 	%p59, %fd45, 0dAB2BFF2EE48E0530;
	div.rn.f64 	%fd296, %fd382, %fd45;
	selp.f64 	%fd297, %fd296, 0d3FF0000000000000, %p59;
	setp.gt.f64 	%p60, %fd45, 0d2B2BFF2EE48E0530;
	div.rn.f64 	%fd298, %fd383, %fd45;
	selp.f64 	%fd299, %fd298, %fd297, %p60;
	min.f64 	%fd300, %fd299, 0d408F400000000000;
	setp.lt.f64 	%p61, %fd46, 0dAB2BFF2EE48E0530;
	div.rn.f64 	%fd301, %fd382, %fd46;
	selp.f64 	%fd302, %fd301, %fd299, %p61;
	setp.gt.f64 	%p62, %fd46, 0d2B2BFF2EE48E0530;
	div.rn.f64 	%fd303, %fd383, %fd46;
	selp.f64 	%fd304, %fd303, %fd302, %p62;
	min.f64 	%fd305, %fd304, %fd300;
	setp.lt.f64 	%p63, %fd47, 0dAB2BFF2EE48E0530;
	div.rn.f64 	%fd306, %fd382, %fd47;
	selp.f64 	%fd307, %fd306, %fd304, %p63;
	setp.gt.f64 	%p64, %fd47, 0d2B2BFF2EE48E0530;
	div.rn.f64 	%fd308, %fd383, %fd47;
	selp.f64 	%fd309, %fd308, %fd307, %p64;
	min.f64 	%fd310, %fd309, %fd305;
	mul.f64 	%fd311, %fd295, %fd310;
	min.f64 	%fd312, %fd311, 0d3FF0000000000000;
	fma.rn.f64 	%fd313, %fd312, %fd45, %fd41;
	cvta.to.global.u64 	%rd96, %rd117;
	mul.wide.s32 	%rd97, %r1, 8;
	add.s64 	%rd98, %rd96, %rd97;
	st.global.f64 	[%rd98], %fd313;
	ld.global.f64 	%fd314, [%rd18];
	fma.rn.f64 	%fd315, %fd312, %fd46, %fd314;
	st.global.f64 	[%rd98+8], %fd315;
	ld.global.f64 	%fd316, [%rd18];
	fma.rn.f64 	%fd317, %fd312, %fd47, %fd316;
	st.global.f64 	[%rd98+16], %fd317;
	cvta.to.global.u64 	%rd99, %rd116;
	add.s64 	%rd100, %rd99, %rd15;
	ld.global.f64 	%fd318, [%rd100];
	shl.b64 	%rd101, %rd9, 3;
	add.s64 	%rd19, %rd99, %rd101;
	ld.global.f64 	%fd58, [%rd19];
	sub.f64 	%fd59, %fd318, %fd58;
	add.s64 	%rd102, %rd99, %rd16;
	ld.global.f64 	%fd319, [%rd102];
	sub.f64 	%fd60, %fd319, %fd318;
	add.s64 	%rd103, %rd99, %rd17;
	ld.global.f64 	%fd320, [%rd103];
	sub.f64 	%fd61, %fd320, %fd318;
	mul.f64 	%fd321, %fd12, %fd60;
	mul.f64 	%fd322, %fd11, %fd61;
	sub.f64 	%fd323, %fd321, %fd322;
	mul.f64 	%fd324, %fd27, %fd323;
	mul.f64 	%fd325, %fd9, %fd61;
	mul.f64 	%fd326, %fd10, %fd60;
	sub.f64 	%fd327, %fd325, %fd326;
	mul.f64 	%fd328, %fd27, %fd327;
	mul.f64 	%fd329, %fd6, %fd328;
	fma.rn.f64 	%fd62, %fd3, %fd324, %fd329;
	mul.f64 	%fd330, %fd7, %fd328;
	fma.rn.f64 	%fd63, %fd4, %fd324, %fd330;
	mul.f64 	%fd331, %fd8, %fd328;
	fma.rn.f64 	%fd64, %fd5, %fd324, %fd331;
	setp.ltu.f64 	%p65, %fd59, 0d0000000000000000;
	@%p65 bra 	$L__BB3_43;
	setp.ltu.f64 	%p66, %fd60, %fd61;
	@%p66 bra 	$L__BB3_41;
	setp.ltu.f64 	%p67, %fd60, 0d0000000000000000;
	selp.f64 	%fd332, 0d8000000000000000, %fd60, %p67;
	add.f64 	%fd385, %fd59, %fd332;
	add.f64 	%fd384, %fd59, %fd61;
	setp.ltu.f64 	%p68, %fd384, 0d0000000000000000;
	@%p68 bra 	$L__BB3_48;
	mov.f64 	%fd384, 0d0000000000000000;
	bra.uni 	$L__BB3_48;
$L__BB3_41:
	setp.gt.f64 	%p69, %fd61, 0d0000000000000000;
	selp.f64 	%fd334, %fd61, 0d8000000000000000, %p69;
	add.f64 	%fd385, %fd59, %fd334;
	add.f64 	%fd384, %fd59, %fd60;
	setp.ltu.f64 	%p70, %fd384, 0d0000000000000000;
	@%p70 bra 	$L__BB3_48;
	mov.f64 	%fd384, 0d0000000000000000;
	bra.uni 	$L__BB3_48;
$L__BB3_43:
	setp.gtu.f64 	%p71, %fd60, %fd61;
	@%p71 bra 	$L__BB3_46;
	setp.lt.f64 	%p72, %fd60, 0d0000000000000000;
	add.f64 	%fd336, %fd59, %fd60;
	selp.f64 	%fd384, %fd336, %fd59, %p72;
	add.f64 	%fd385, %fd59, %fd61;
	setp.gtu.f64 	%p73, %fd385, 0d0000000000000000;
	@%p73 bra 	$L__BB3_48;
	mov.f64 	%fd385, 0d0000000000000000;
	bra.uni 	$L__BB3_48;
$L__BB3_46:
	setp.lt.f64 	%p74, %fd61, 0d0000000000000000;
	add.f64 	%fd338, %fd59, %fd61;
	selp.f64 	%fd384, %fd338, %fd59, %p74;
	add.f64 	%fd385, %fd59, %fd60;
	setp.gtu.f64 	%p75, %fd385, 0d0000000000000000;
	@%p75 bra 	$L__BB3_48;
	mov.f64 	%fd385, 0d0000000000000000;
$L__BB3_48:
	ld.param.u64 	%rd118, [_Z33extrapolate_second_order_sw_falseidddddddddPlS_PdS0_S0_S0_S0_S0_S0_S0_S0_S0__param_21];
	ld.param.f64 	%fd377, [_Z33extrapolate_second_order_sw_falseidddddddddPlS_PdS0_S0_S0_S0_S0_S0_S0_S0_S0__param_8];
	ld.param.f64 	%fd376, [_Z33extrapolate_second_order_sw_falseidddddddddPlS_PdS0_S0_S0_S0_S0_S0_S0_S0_S0__param_7];
	sub.f64 	%fd340, %fd376, %fd377;
	fma.rn.f64 	%fd341, %fd340, %fd379, %fd377;
	setp.lt.f64 	%p76, %fd62, 0dAB2BFF2EE48E0530;
	div.rn.f64 	%fd342, %fd384, %fd62;
	selp.f64 	%fd343, %fd342, 0d3FF0000000000000, %p76;
	setp.gt.f64 	%p77, %fd62, 0d2B2BFF2EE48E0530;
	div.rn.f64 	%fd344, %fd385, %fd62;
	selp.f64 	%fd345, %fd344, %fd343, %p77;
	min.f64 	%fd346, %fd345, 0d408F400000000000;
	setp.lt.f64 	%p78, %fd63, 0dAB2BFF2EE48E0530;
	div.rn.f64 	%fd347, %fd384, %fd63;
	selp.f64 	%fd348, %fd347, %fd345, %p78;
	setp.gt.f64 	%p79, %fd63, 0d2B2BFF2EE48E0530;
	div.rn.f64 	%fd349, %fd385, %fd63;
	selp.f64 	%fd350, %fd349, %fd348, %p79;
	min.f64 	%fd351, %fd350, %fd346;
	setp.lt.f64 	%p80, %fd64, 0dAB2BFF2EE48E0530;
	div.rn.f64 	%fd352, %fd384, %fd64;
	selp.f64 	%fd353, %fd352, %fd350, %p80;
	setp.gt.f64 	%p81, %fd64, 0d2B2BFF2EE48E0530;
	div.rn.f64 	%fd354, %fd385, %fd64;
	selp.f64 	%fd355, %fd354, %fd353, %p81;
	min.f64 	%fd356, %fd355, %fd351;
	mul.f64 	%fd357, %fd341, %fd356;
	min.f64 	%fd358, %fd357, 0d3FF0000000000000;
	fma.rn.f64 	%fd359, %fd358, %fd62, %fd58;
	cvta.to.global.u64 	%rd104, %rd118;
	add.s64 	%rd106, %rd104, %rd97;
	st.global.f64 	[%rd106], %fd359;
	ld.global.f64 	%fd360, [%rd19];
	fma.rn.f64 	%fd361, %fd358, %fd63, %fd360;
	st.global.f64 	[%rd106+8], %fd361;
	ld.global.f64 	%fd362, [%rd19];
	fma.rn.f64 	%fd363, %fd358, %fd64, %fd362;
	st.global.f64 	[%rd106+16], %fd363;
$L__BB3_49:
	ret;

}


// ===== COMPILED SASS (sm_100) =====

	.target	sm_100

	.elftype	@"ET_EXEC"


//--------------------- .note.nv.tkinfo           --------------------------
	.section	.note.nv.tkinfo,"",@"SHT_NOTE"
	.sectionflags	@"SHF_NOTE_NV_TKINFO"
	.tkinfo
        /*0018*/ 	.word	0x00000002
        /*0030*/ 	.string	""
        /*0030*/ 	.string	"ptxas"
        /*0030*/ 	.string	"Cuda compilation tools, release 13.0, V13.0.88"
        /*0030*/ 	.string	"Build cuda_13.0.r13.0/compiler.36424714_0"
        /*0030*/ 	.string	"-arch sm_100 -m 64 "



//--------------------- .note.nv.cuinfo           --------------------------
	.section	.note.nv.cuinfo,"",@"SHT_NOTE"
	.sectionflags	@"SHF_NOTE_NV_CUINFO"
        /*0018*/ 	.short	0x0002
        /*001a*/ 	.short	0x0064
        /*001c*/ 	.short	0x0082
	.zero		2


//--------------------- .nv.info                  --------------------------
	.section	.nv.info,"",@"SHT_CUDA_INFO"
	.align	4


	//----- nvinfo : EIATTR_REGCOUNT
	.align		4
        /*0000*/ 	.byte	0x04, 0x2f
        /*0002*/ 	.short	(.L_1 - .L_0)
	.align		4
.L_0:
        /*0004*/ 	.word	index@(_Z38extrapolate_velocity_second_order_trueidPdS_S_S_S_S_)
        /*0008*/ 	.word	0x0000001e


	//----- nvinfo : EIATTR_FRAME_SIZE
	.align		4
.L_1:
        /*000c*/ 	.byte	0x04, 0x11
        /*000e*/ 	.short	(.L_3 - .L_2)
	.align		4
.L_2:
        /*0010*/ 	.word	index@($__internal_4_$__cuda_sm20_div_rn_f64_full)
        /*0014*/ 	.word	0x00000000


	//----- nvinfo : EIATTR_FRAME_SIZE
	.align		4
.L_3:
        /*0018*/ 	.byte	0x04, 0x11
        /*001a*/ 	.short	(.L_5 - .L_4)
	.align		4
.L_4:
        /*001c*/ 	.word	index@(_Z38extrapolate_velocity_second_order_trueidPdS_S_S_S_S_)
        /*0020*/ 	.word	0x00000000


	//----- nvinfo : EIATTR_REGCOUNT
	.align		4
.L_5:
        /*0024*/ 	.byte	0x04, 0x2f
        /*0026*/ 	.short	(.L_7 - .L_6)
	.align		4
.L_6:
        /*0028*/ 	.word	index@(_Z44extrapolate_velocity_second_order_true_afteriPdS_S_S_)
        /*002c*/ 	.word	0x0000000e


	//----- nvinfo : EIATTR_FRAME_SIZE
	.align		4
.L_7:
        /*0030*/ 	.byte	0x04, 0x11
        /*0032*/ 	.short	(.L_9 - .L_8)
	.align		4
.L_8:
        /*0034*/ 	.word	index@(_Z44extrapolate_velocity_second_order_true_afteriPdS_S_S_)
        /*0038*/ 	.word	0x00000000


	//----- nvinfo : EIATTR_REGCOUNT
	.align		4
.L_9:
        /*003c*/ 	.byte	0x04, 0x2f
        /*003e*/ 	.short	(.L_11 - .L_10)
	.align		4
.L_10:
        /*0040*/ 	.word	index@(_Z32extrapolate_second_order_sw_trueiddddddddiPlS_PdS0_S0_S0_S0_S0_S0_S0_S0_S0_S0_S0_S0_)
        /*0044*/ 	.word	0x0000004e


	//----- nvinfo : EIATTR_FRAME_SIZE
	.align		4
.L_11:
        /*0048*/ 	.byte	0x04, 0x11
        /*004a*/ 	.short	(.L_13 - .L_12)
	.align		4
.L_12:
        /*004c*/ 	.word	index@($__internal_3_$__cuda_sm20_div_rn_f64_full)
        /*0050*/ 	.word	0x00000000


	//----- nvinfo : EIATTR_FRAME_SIZE
	.align		4
.L_13:
        /*0054*/ 	.byte	0x04, 0x11
        /*0056*/ 	.short	(.L_15 - .L_14)
	.align		4
.L_14:
        /*0058*/ 	.word	index@($__internal_2_$__cuda_sm20_dblrcp_rn_slowpath_v3)
        /*005c*/ 	.word	0x00000000


	//----- nvinfo : EIATTR_FRAME_SIZE
	.align		4
.L_15:
        /*0060*/ 	.byte	0x04, 0x11
        /*0062*/ 	.short	(.L_17 - .L_16)
	.align		4
.L_16:
        /*0064*/ 	.word	index@(_Z32extrapolate_second_order_sw_trueiddddddddiPlS_PdS0_S0_S0_S0_S0_S0_S0_S0_S0_S0_S0_S0_)
        /*0068*/ 	.word	0x00000000


	//----- nvinfo : EIATTR_REGCOUNT
	.align		4
.L_17:
        /*006c*/ 	.byte	0x04, 0x2f
        /*006e*/ 	.short	(.L_19 - .L_18)
	.align		4
.L_18:
        /*0070*/ 	.word	index@(_Z33extrapolate_second_order_sw_falseidddddddddPlS_PdS0_S0_S0_S0_S0_S0_S0_S0_S0_)
        /*0074*/ 	.word	0x0000004a


	//----- nvinfo : EIATTR_FRAME_SIZE
	.align		4
.L_19:
        /*0078*/ 	.byte	0x04, 0x11
        /*007a*/ 	.short	(.L_21 - .L_20)
	.align		4
.L_20:
        /*007c*/ 	.word	index@($__internal_1_$__cuda_sm20_div_rn_f64_full)
        /*0080*/ 	.word	0x00000000


	//----- nvinfo : EIATTR_FRAME_SIZE
	.align		4
.L_21:
        /*0084*/ 	.byte	0x04, 0x11
        /*0086*/ 	.short	(.L_23 - .L_22)
	.align		4
.L_22:
        /*0088*/ 	.word	index@($__internal_0_$__cuda_sm20_dblrcp_rn_slowpath_v3)
        /*008c*/ 	.word	0x00000000


	//----- nvinfo : EIATTR_FRAME_SIZE
	.align		4
.L_23:
        /*0090*/ 	.byte	0x04, 0x11
        /*0092*/ 	.short	(.L_25 - .L_24)
	.align		4
.L_24:
        /*0094*/ 	.word	index@(_Z33extrapolate_second_order_sw_falseidddddddddPlS_PdS0_S0_S0_S0_S0_S0_S0_S0_S0_)
        /*0098*/ 	.word	0x00000000


	//----- nvinfo : EIATTR_MIN_STACK_SIZE
	.align		4
.L_25:
        /*009c*/ 	.byte	0x04, 0x12
        /*009e*/ 	.short	(.L_27 - .L_26)
	.align		4
.L_26:
        /*00a0*/ 	.word	index@(_Z33extrapolate_second_order_sw_falseidddddddddPlS_PdS0_S0_S0_S0_S0_S0_S0_S0_S0_)
        /*00a4*/ 	.word	0x00000000


	//----- nvinfo : EIATTR_MIN_STACK_SIZE
	.align		4
.L_27:
        /*00a8*/ 	.byte	0x04, 0x12
        /*00aa*/ 	.short	(.L_29 - .L_28)
	.align		4
.L_28:
        /*00ac*/ 	.word	index@(_Z32extrapolate_second_order_sw_trueiddddddddiPlS_PdS0_S0_S0_S0_S0_S0_S0_S0_S0_S0_S0_S0_)
        /*00b0*/ 	.word	0x00000000


	//----- nvinfo : EIATTR_MIN_STACK_SIZE
	.align		4
.L_29:
        /*00b4*/ 	.byte	0x04, 0x12
        /*00b6*/ 	.short	(.L_31 - .L_30)
	.align		4
.L_30:
        /*00b8*/ 	.word	index@(_Z44extrapolate_velocity_second_order_true_afteriPdS_S_S_)
        /*00bc*/ 	.word	0x00000000


	//----- nvinfo : EIATTR_MIN_STACK_SIZE
	.align		4
.L_31:
        /*00c0*/ 	.byte	0x04, 0x12
        /*00c2*/ 	.short	(.L_33 - .L_32)
	.align		4
.L_32:
        /*00c4*/ 	.word	index@(_Z38extrapolate_velocity_second_order_trueidPdS_S_S_S_S_)
        /*00c8*/ 	.word	0x00000000
.L_33:


//--------------------- .nv.compat                --------------------------
	.section	.nv.compat,"",@"SHT_CUDA_COMPAT_INFO"
	.align	4
        /*0000*/ 	.byte	0x02, 0x09, 0x00, 0x00, 0x02, 0x02, 0x01, 0x00, 0x02, 0x05, 0x05, 0x00, 0x03, 0x07, 0x01, 0x01
        /*0010*/ 	.byte	0x02, 0x03, 0x00, 0x00, 0x02, 0x06, 0x01, 0x00, 0x04, 0x0b, 0x08, 0x00, 0x01, 0x00, 0x00, 0x00
        /*0020*/ 	.byte	0x00, 0x00, 0x00, 0x00


//--------------------- .nv.info._Z33extrapolate_second_order_sw_falseidddddddddPlS_PdS0_S0_S0_S0_S0_S0_S0_S0_S0_ --------------------------
	.section	.nv.info._Z33extrapolate_second_order_sw_falseidddddddddPlS_PdS0_S0_S0_S0_S0_S0_S0_S0_S0_,"",@"SHT_CUDA_INFO"
	.sectionflags	@""
	.align	4


	//----- nvinfo : EIATTR_CUDA_API_VERSION
	.align		4
        /*0000*/ 	.byte	0x04, 0x37
        /*0002*/ 	.short	(.L_35 - .L_34)
.L_34:
        /*0004*/ 	.word	0x00000082


	//----- nvinfo : EIATTR_KPARAM_INFO
	.align		4
.L_35:
        /*0008*/ 	.byte	0x04, 0x17
        /*000a*/ 	.short	(.L_37 - .L_36)
.L_36:
        /*000c*/ 	.word	0x00000000
        /*0010*/ 	.short	0x0015
        /*0012*/ 	.short	0x00a8
        /*0014*/ 	.byte	0x00, 0xf5, 0x21, 0x00


	//----- nvinfo : EIATTR_KPARAM_INFO
	.align		4
.L_37:
        /*0018*/ 	.byte	0x04, 0x17
        /*001a*/ 	.short	(.L_39 - .L_38)
.L_38:
        /*001c*/ 	.word	0x00000000
        /*0020*/ 	.short	0x0014
        /*0022*/ 	.short	0x00a0
        /*0024*/ 	.byte	0x00, 0xf5, 0x21, 0x00


	//----- nvinfo : EIATTR_KPARAM_INFO
	.align		4
.L_39:
        /*0028*/ 	.byte	0x04, 0x17
        /*002a*/ 	.short	(.L_41 - .L_40)
.L_40:
        /*002c*/ 	.word	0x00000000
        /*0030*/ 	.short	0x0013
        /*0032*/ 	.short	0x0098
        /*0034*/ 	.byte	0x00, 0xf5, 0x21, 0x00


	//----- nvinfo : EIATTR_KPARAM_INFO
	.align		4
.L_41:
        /*0038*/ 	.byte	0x04, 0x17
        /*003a*/ 	.short	(.L_43 - .L_42)
.L_42:
        /*003c*/ 	.word	0x00000000
        /*0040*/ 	.short	0x0012
        /*0042*/ 	.short	0x0090
        /*0044*/ 	.byte	0x00, 0xf5, 0x21, 0x00


	//----- nvinfo : EIATTR_KPARAM_INFO
	.align		4
.L_43:
        /*0048*/ 	.byte	0x04, 0x17
        /*004a*/ 	.short	(.L_45 - .L_44)
.L_44:
        /*004c*/ 	.word	0x00000000
        /*0050*/ 	.short	0x0011
        /*0052*/ 	.short	0x0088
        /*0054*/ 	.byte	0x00, 0xf5, 0x21, 0x00


	//----- nvinfo : EIATTR_KPARAM_INFO
	.align		4
.L_45:
        /*0058*/ 	.byte	0x04, 0x17
        /*005a*/ 	.short	(.L_47 - .L_46)
.L_46:
        /*005c*/ 	.word	0x00000000
        /*0060*/ 	.short	0x0010
        /*0062*/ 	.short	0x0080
        /*0064*/ 	.byte	0x00, 0xf5, 0x21, 0x00


	//----- nvinfo : EIATTR_KPARAM_INFO
	.align		4
.L_47:
        /*0068*/ 	.byte	0x04, 0x17
        /*006a*/ 	.short	(.L_49 - .L_48)
.L_48:
        /*006c*/ 	.word	0x00000000
        /*0070*/ 	.short	0x000f
        /*0072*/ 	.short	0x0078
        /*0074*/ 	.byte	0x00, 0xf5, 0x21, 0x00


	//----- nvinfo : EIATTR_KPARAM_INFO
	.align		4
.L_49:
        /*0078*/ 	.byte	0x04, 0x17
        /*007a*/ 	.short	(.L_51 - .L_50)
.L_50:
        /*007c*/ 	.word	0x00000000
        /*0080*/ 	.short	0x000e
        /*0082*/ 	.short	0x0070
        /*0084*/ 	.byte	0x00, 0xf5, 0x21, 0x00


	//----- nvinfo : EIATTR_KPARAM_INFO
	.align		4
.L_51:
        /*0088*/ 	.byte	0x04, 0x17
        /*008a*/ 	.short	(.L_53 - .L_52)
.L_52:
        /*008c*/ 	.word	0x00000000
        /*0090*/ 	.short	0x000d
        /*0092*/ 	.short	0x0068
        /*0094*/ 	.byte	0x00, 0xf5, 0x21, 0x00


	//----- nvinfo : EIATTR_KPARAM_INFO
	.align		4
.L_53:
        /*0098*/ 	.byte	0x04, 0x17
        /*009a*/ 	.short	(.L_55 - .L_54)
.L_54:
        /*009c*/ 	.word	0x00000000
        /*00a0*/ 	.short	0x000c
        /*00a2*/ 	.short	0x0060
        /*00a4*/ 	.byte	0x00, 0xf5, 0x21, 0x00


	//----- nvinfo : EIATTR_KPARAM_INFO
	.align		4
.L_55:
        /*00a8*/ 	.byte	0x04, 0x17
        /*00aa*/ 	.short	(.L_57 - .L_56)
.L_56:
        /*00ac*/ 	.word	0x00000000
        /*00b0*/ 	.short	0x000b
        /*00b2*/ 	.short	0x0058
        /*00b4*/ 	.byte	0x00, 0xf5, 0x21, 0x00


	//----- nvinfo : EIATTR_KPARAM_INFO
	.align		4
.L_57:
        /*00b8*/ 	.byte	0x04, 0x17
        /*00ba*/ 	.short	(.L_59 - .L_58)
.L_58:
        /*00bc*/ 	.word	0x00000000
        /*00c0*/ 	.short	0x000a
        /*00c2*/ 	.short	0x0050
        /*00c4*/ 	.byte	0x00, 0xf5, 0x21, 0x00


	//----- nvinfo : EIATTR_KPARAM_INFO
	.align		4
.L_59:
        /*00c8*/ 	.byte	0x04, 0x17
        /*00ca*/ 	.short	(.L_61 - .L_60)
.L_60:
        /*00cc*/ 	.word	0x00000000
        /*00d0*/ 	.short	0x0009
        /*00d2*/ 	.short	0x0048
        /*00d4*/ 	.byte	0x00, 0xf0, 0x21, 0x00


	//----- nvinfo : EIATTR_KPARAM_INFO
	.align		4
.L_61:
        /*00d8*/ 	.byte	0x04, 0x17
        /*00da*/ 	.short	(.L_63 - .L_62)
.L_62:
        /*00dc*/ 	.word	0x00000000
        /*00e0*/ 	.short	0x0008
        /*00e2*/ 	.short	0x0040
        /*00e4*/ 	.byte	0x00, 0xf0, 0x21, 0x00


	//----- nvinfo : EIATTR_KPARAM_INFO
	.align		4
.L_63:
        /*00e8*/ 	.byte	0x04, 0x17
        /*00ea*/ 	.short	(.L_65 - .L_64)
.L_64:
        /*00ec*/ 	.word	0x00000000
        /*00f0*/ 	.short	0x0007
        /*00f2*/ 	.short	0x0038
        /*00f4*/ 	.byte	0x00, 0xf0, 0x21, 0x00


	//----- nvinfo : EIATTR_KPARAM_INFO
	.align		4
.L_65:
        /*00f8*/ 	.byte	0x04, 0x17
        /*00fa*/ 	.short	(.L_67 - .L_66)
.L_66:
        /*00fc*/ 	.word	0x00000000
        /*0100*/ 	.short	0x0006
        /*0102*/ 	.short	0x0030
        /*0104*/ 	.byte	0x00, 0xf0, 0x21, 0x00


	//----- nvinfo : EIATTR_KPARAM_INFO
	.align		4
.L_67:
        /*0108*/ 	.byte	0x04, 0x17
        /*010a*/ 	.short	(.L_69 - .L_68)
.L_68:
        /*010c*/ 	.word	0x00000000
        /*0110*/ 	.short	0x0005
        /*0112*/ 	.short	0x0028
        /*0114*/ 	.byte	0x00, 0xf0, 0x21, 0x00


	//----- nvinfo : EIATTR_KPARAM_INFO
	.align		4
.L_69:
        /*0118*/ 	.byte	0x04, 0x17
        /*011a*/ 	.short	(.L_71 - .L_70)
.L_70:
        /*011c*/ 	.word	0x00000000
        /*0120*/ 	.short	0x0004
        /*0122*/ 	.short	0x0020
        /*0124*/ 	.byte	0x00, 0xf0, 0x21, 0x00


	//----- nvinfo : EIATTR_KPARAM_INFO
	.align		4
.L_71:
        /*0128*/ 	.byte	0x04, 0x17
        /*012a*/ 	.short	(.L_73 - .L_72)
.L_72:
        /*012c*/ 	.word	0x00000000
        /*0130*/ 	.short	0x0003
        /*0132*/ 	.short	0x0018
        /*0134*/ 	.byte	0x00, 0xf0, 0x21, 0x00


	//----- nvinfo : EIATTR_KPARAM_INFO
	.align		4
.L_73:
        /*0138*/ 	.byte	0x04, 0x17
        /*013a*/ 	.short	(.L_75 - .L_74)
.L_74:
        /*013c*/ 	.word	0x00000000
        /*0140*/ 	.short	0x0002
        /*0142*/ 	.short	0x0010
        /*0144*/ 	.byte	0x00, 0xf0, 0x21, 0x00


	//----- nvinfo : EIATTR_KPARAM_INFO
	.align		4
.L_75:
        /*0148*/ 	.byte	0x04, 0x17
        /*014a*/ 	.short	(.L_77 - .L_76)
.L_76:
        /*014c*/ 	.word	0x00000000
        /*0150*/ 	.short	0x0001
        /*0152*/ 	.short	0x0008
        /*0154*/ 	.byte	0x00, 0xf0, 0x21, 0x00


	//----- nvinfo : EIATTR_KPARAM_INFO
	.align		4
.L_77:
        /*0158*/ 	.byte	0x04, 0x17
        /*015a*/ 	.short	(.L_79 - .L_78)
.L_78:
        /*015c*/ 	.word	0x00000000
        /*0160*/ 	.short	0x0000
        /*0162*/ 	.short	0x0000
        /*0164*/ 	.byte	0x00, 0xf0, 0x11, 0x00


	//----- nvinfo : EIATTR_SPARSE_MMA_MASK
	.align		4
.L_79:
        /*0168*/ 	.byte	0x03, 0x50
        /*016a*/ 	.short	0x0000


	//----- nvinfo : EIATTR_MAXREG_COUNT
	.align		4
        /*016c*/ 	.byte	0x03, 0x1b
        /*016e*/ 	.short	0x00ff


	//----- nvinfo : EIATTR_MERCURY_ISA_VERSION
	.align		4
        /*0170*/ 	.byte	0x03, 0x5f
        /*0172*/ 	.short	0x0101


	//----- nvinfo : EIATTR_VRC_CTA_INIT_COUNT
	.align		4
        /*0174*/ 	.byte	0x02, 0x4a
	.zero		1
	.zero		1


	//----- nvinfo : EIATTR_EXIT_INSTR_OFFSETS
	.align		4
        /*0178*/ 	.byte	0x04, 0x1c
        /*017a*/ 	.short	(.L_81 - .L_80)


	//   ....[0]....
.L_80:
        /*017c*/ 	.word	0x000000f0


	//   ....[1]....
        /*0180*/ 	.word	0x00000390


	//   ....[2]....
        /*0184*/ 	.word	0x000034c0


	//   ....[3]....
        /*0188*/ 	.word	0x00003840


	//   ....[4]....
        /*018c*/ 	.word	0x00003f50


	//   ....[5]....
        /*0190*/ 	.word	0x00007440


	//----- nvinfo : EIATTR_CRS_STACK_SIZE
	.align		4
.L_81:
        /*0194*/ 	.byte	0x04, 0x1e
        /*0196*/ 	.short	(.L_83 - .L_82)
.L_82:
        /*0198*/ 	.word	0x00000000


	//----- nvinfo : EIATTR_CBANK_PARAM_SIZE
	.align		4
.L_83:
        /*019c*/ 	.byte	0x03, 0x19
        /*019e*/ 	.short	0x00b0


	//----- nvinfo : EIATTR_PARAM_CBANK
	.align		4
        /*01a0*/ 	.byte	0x04, 0x0a
        /*01a2*/ 	.short	(.L_85 - .L_84)
	.align		4
.L_84:
        /*01a4*/ 	.word	index@(.nv.constant0._Z33extrapolate_second_order_sw_falseidddddddddPlS_PdS0_S0_S0_S0_S0_S0_S0_S0_S0_)
        /*01a8*/ 	.short	0x0380
        /*01aa*/ 	.short	0x00b0


	//----- nvinfo : EIATTR_SW_WAR
	.align		4
.L_85:
        /*01ac*/ 	.byte	0x04, 0x36
        /*01ae*/ 	.short	(.L_87 - .L_86)
.L_86:
        /*01b0*/ 	.word	0x00000008
.L_87:


//--------------------- .nv.info._Z32extrapolate_second_order_sw_trueiddddddddiPlS_PdS0_S0_S0_S0_S0_S0_S0_S0_S0_S0_S0_S0_ --------------------------
	.section	.nv.info._Z32extrapolate_second_order_sw_trueiddddddddiPlS_PdS0_S0_S0_S0_S0_S0_S0_S0_S0_S0_S0_S0_,"",@"SHT_CUDA_INFO"
	.sectionflags	@""
	.align	4


	//----- nvinfo : EIATTR_CUDA_API_VERSION
	.align		4
        /*0000*/ 	.byte	0x04, 0x37
        /*0002*/ 	.short	(.L_89 - .L_88)
.L_88:
        /*0004*/ 	.word	0x00000082


	//----- nvinfo : EIATTR_KPARAM_INFO
	.align		4
.L_89:
        /*0008*/ 	.byte	0x04, 0x17
        /*000a*/ 	.short	(.L_91 - .L_90)
.L_90:
        /*000c*/ 	.word	0x00000000
        /*0010*/ 	.short	0x0018
        /*0012*/ 	.short	0x00c0
        /*0014*/ 	.byte	0x00, 0xf5, 0x21, 0x00


	//----- nvinfo : EIATTR_KPARAM_INFO
	.align		4
.L_91:
        /*0018*/ 	.byte	0x04, 0x17
        /*001a*/ 	.short	(.L_93 - .L_92)
.L_92:
        /*001c*/ 	.word	0x00000000
        /*0020*/ 	.short	0x0017
        /*0022*/ 	.short	0x00b8
        /*0024*/ 	.byte	0x00, 0xf5, 0x21, 0x00


	//----- nvinfo : EIATTR_KPARAM_INFO
	.align		4
.L_93:
        /*0028*/ 	.byte	0x04, 0x17
        /*002a*/ 	.short	(.L_95 - .L_94)
.L_94:
        /*002c*/ 	.word	0x00000000
        /*0030*/ 	.short	0x0016
        /*0032*/ 	.short	0x00b0
        /*0034*/ 	.byte	0x00, 0xf5, 0x21, 0x00


	//----- nvinfo : EIATTR_KPARAM_INFO
	.align		4
.L_95:
        /*0038*/ 	.byte	0x04, 0x17
        /*003a*/ 	.short	(.L_97 - .L_96)
.L_96:
        /*003c*/ 	.word	0x00000000
        /*0040*/ 	.short	0x0015
        /*0042*/ 	.short	0x00a8
        /*0044*/ 	.byte	0x00, 0xf5, 0x21, 0x00


	//----- nvinfo : EIATTR_KPARAM_INFO
	.align		4
.L_97:
        /*0048*/ 	.byte	0x04, 0x17
        /*004a*/ 	.short	(.L_99 - .L_98)
.L_98:
        /*004c*/ 	.word	0x00000000
        /*0050*/ 	.short	0x0014
        /*0052*/ 	.short	0x00a0
        /*0054*/ 	.byte	0x00, 0xf5, 0x21, 0x00


	//----- nvinfo : EIATTR_KPARAM_INFO
	.align		4
.L_99:
        /*0058*/ 	.byte	0x04, 0x17
        /*005a*/ 	.short	(.L_101 - .L_100)
.L_100:
        /*005c*/ 	.word	0x00000000
        /*0060*/ 	.short	0x0013
        /*0062*/ 	.short	0x0098
        /*0064*/ 	.byte	0x00, 0xf5, 0x21, 0x00


	//----- nvinfo : EIATTR_KPARAM_INFO
	.align		4
.L_101:
        /*0068*/ 	.byte	0x04, 0x17
        /*006a*/ 	.short	(.L_103 - .L_102)
.L_102:
        /*006c*/ 	.word	0x00000000
        /*0070*/ 	.short	0x0012
        /*0072*/ 	.short	0x0090
        /*0074*/ 	.byte	0x00, 0xf5, 0x21, 0x00


	//----- nvinfo : EIATTR_KPARAM_INFO
	.align		4
.L_103:
        /*0078*/ 	.byte	0x04, 0x17
        /*007a*/ 	.short	(.L_105 - .L_104)
.L_104:
        /*007c*/ 	.word	0x00000000
        /*0080*/ 	.short	0x0011
        /*0082*/ 	.short	0x0088
        /*0084*/ 	.byte	0x00, 0xf5, 0x21, 0x00


	//----- nvinfo : EIATTR_KPARAM_INFO
	.align		4
.L_105:
        /*0088*/ 	.byte	0x04, 0x17
        /*008a*/ 	.short	(.L_107 - .L_106)
.L_106:
        /*008c*/ 	.word	0x00000000
        /*0090*/ 	.short	0x0010
        /*0092*/ 	.short	0x0080
        /*0094*/ 	.byte	0x00, 0xf5, 0x21, 0x00


	//----- nvinfo : EIATTR_KPARAM_INFO
	.align		4
.L_107:
        /*0098*/ 	.byte	0x04, 0x17
        /*009a*/ 	.short	(.L_109 - .L_108)
.L_108:
        /*009c*/ 	.word	0x00000000
        /*00a0*/ 	.short	0x000f
        /*00a2*/ 	.short	0x0078
        /*00a4*/ 	.byte	0x00, 0xf5, 0x21, 0x00


	//----- nvinfo : EIATTR_KPARAM_INFO
	.align		4
.L_109:
        /*00a8*/ 	.byte	0x04, 0x17
        /*00aa*/ 	.short	(.L_111 - .L_110)
.L_110:
        /*00ac*/ 	.word	0x00000000
        /*00b0*/ 	.short	0x000e
        /*00b2*/ 	.short	0x0070
        /*00b4*/ 	.byte	0x00, 0xf5, 0x21, 0x00


	//----- nvinfo : EIATTR_KPARAM_INFO
	.align		4
.L_111:
        /*00b8*/ 	.byte	0x04, 0x17
        /*00ba*/ 	.short	(.L_113 - .L_112)
.L_112:
        /*00bc*/ 	.word	0x00000000
        /*00c0*/ 	.short	0x000d
        /*00c2*/ 	.short	0x0068
        /*00c4*/ 	.byte	0x00, 0xf5, 0x21, 0x00


	//----- nvinfo : EIATTR_KPARAM_INFO
	.align		4
.L_113:
        /*00c8*/ 	.byte	0x04, 0x17
        /*00ca*/ 	.short	(.L_115 - .L_114)
.L_114:
        /*00cc*/ 	.word	0x00000000
        /*00d0*/ 	.short	0x000c
        /*00d2*/ 	.short	0x0060
        /*00d4*/ 	.byte	0x00, 0xf5, 0x21, 0x00


	//----- nvinfo : EIATTR_KPARAM_INFO
	.align		4
.L_115:
        /*00d8*/ 	.byte	0x04, 0x17
        /*00da*/ 	.short	(.L_117 - .L_116)
.L_116:
        /*00dc*/ 	.word	0x00000000
        /*00e0*/ 	.short	0x000b
        /*00e2*/ 	.short	0x0058
        /*00e4*/ 	.byte	0x00, 0xf5, 0x21, 0x00


	//----- nvinfo : EIATTR_KPARAM_INFO
	.align		4
.L_117:
        /*00e8*/ 	.byte	0x04, 0x17
        /*00ea*/ 	.short	(.L_119 - .L_118)
.L_118:
        /*00ec*/ 	.word	0x00000000
        /*00f0*/ 	.short	0x000a
        /*00f2*/ 	.short	0x0050
        /*00f4*/ 	.byte	0x00, 0xf5, 0x21, 0x00


	//----- nvinfo : EIATTR_KPARAM_INFO
	.align		4
.L_119:
        /*00f8*/ 	.byte	0x04, 0x17
        /*00fa*/ 	.short	(.L_121 - .L_120)
.L_120:
        /*00fc*/ 	.word	0x00000000
        /*0100*/ 	.short	0x0009
        /*0102*/ 	.short	0x0048
        /*0104*/ 	.byte	0x00, 0xf0, 0x11, 0x00


	//----- nvinfo : EIATTR_KPARAM_INFO
	.align		4
.L_121:
        /*0108*/ 	.byte	0x04, 0x17
        /*010a*/ 	.short	(.L_123 - .L_122)
.L_122:
        /*010c*/ 	.word	0x00000000
        /*0110*/ 	.short	0x0008
        /*0112*/ 	.short	0x0040
        /*0114*/ 	.byte	0x00, 0xf0, 0x21, 0x00


	//----- nvinfo : EIATTR_KPARAM_INFO
	.align		4
.L_123:
        /*0118*/ 	.byte	0x04, 0x17
        /*011a*/ 	.short	(.L_125 - .L_124)
.L_124:
        /*011c*/ 	.word	0x00000000
        /*0120*/ 	.short	0x0007
        /*0122*/ 	.short	0x0038
        /*0124*/ 	.byte	0x00, 0xf0, 0x21, 0x00


	//----- nvinfo : EIATTR_KPARAM_INFO
	.align		4
.L_125:
        /*0128*/ 	.byte	0x04, 0x17
        /*012a*/ 	.short	(.L_127 - .L_126)
.L_126:
        /*012c*/ 	.word	0x00000000
        /*0130*/ 	.short	0x0006
        /*0132*/ 	.short	0x0030
        /*0134*/ 	.byte	0x00, 0xf0, 0x21, 0x00


	//----- nvinfo : EIATTR_KPARAM_INFO
	.align		4
.L_127:
        /*0138*/ 	.byte	0x04, 0x17
        /*013a*/ 	.short	(.L_129 - .L_128)
.L_128:
        /*013c*/ 	.word	0x00000000
        /*0140*/ 	.short	0x0005
        /*0142*/ 	.short	0x0028
        /*0144*/ 	.byte	0x00, 0xf0, 0x21, 0x00


	//----- nvinfo : EIATTR_KPARAM_INFO
	.align		4
.L_129:
        /*0148*/ 	.byte	0x04, 0x17
        /*014a*/ 	.short	(.L_131 - .L_130)
.L_130:
        /*014c*/ 	.word	0x00000000
        /*0150*/ 	.short	0x0004
        /*0152*/ 	.short	0x0020
        /*0154*/ 	.byte	0x00, 0xf0, 0x21, 0x00


	//----- nvinfo : EIATTR_KPARAM_INFO
	.align		4
.L_131:
        /*0158*/ 	.byte	0x04, 0x17
        /*015a*/ 	.short	(.L_133 - .L_132)
.L_132:
        /*015c*/ 	.word	0x00000000
        /*0160*/ 	.short	0x0003
        /*0162*/ 	.short	0x0018
        /*0164*/ 	.byte	0x00, 0xf0, 0x21, 0x00


	//----- nvinfo : EIATTR_KPARAM_INFO
	.align		4
.L_133:
        /*0168*/ 	.byte	0x04, 0x17
        /*016a*/ 	.short	(.L_135 - .L_134)
.L_134:
        /*016c*/ 	.word	0x00000000
        /*0170*/ 	.short	0x0002
        /*0172*/ 	.short	0x0010
        /*0174*/ 	.byte	0x00, 0xf0, 0x21, 0x00


	//----- nvinfo : EIATTR_KPARAM_INFO
	.align		4
.L_135:
        /*0178*/ 	.byte	0x04, 0x17
        /*017a*/ 	.short	(.L_137 - .L_136)
.L_136:
        /*017c*/ 	.word	0x00000000
        /*0180*/ 	.short	0x0001
        /*0182*/ 	.short	0x0008
        /*0184*/ 	.byte	0x00, 0xf0, 0x21, 0x00


	//----- nvinfo : EIATTR_KPARAM_INFO
	.align		4
.L_137:
        /*0188*/ 	.byte	0x04, 0x17
        /*018a*/ 	.short	(.L_139 - .L_138)
.L_138:
        /*018c*/ 	.word	0x00000000
        /*0190*/ 	.short	0x0000
        /*0192*/ 	.short	0x0000
        /*0194*/ 	.byte	0x00, 0xf0, 0x11, 0x00


	//----- nvinfo : EIATTR_SPARSE_MMA_MASK
	.align		4
.L_139:
        /*0198*/ 	.byte	0x03, 0x50
        /*019a*/ 	.short	0x0000


	//----- nvinfo : EIATTR_MAXREG_COUNT
	.align		4
        /*019c*/ 	.byte	0x03, 0x1b
        /*019e*/ 	.short	0x00ff


	//----- nvinfo : EIATTR_MERCURY_ISA_VERSION
	.align		4
        /*01a0*/ 	.byte	0x03, 0x5f
        /*01a2*/ 	.short	0x0101


	//----- nvinfo : EIATTR_VRC_CTA_INIT_COUNT
	.align		4
        /*01a4*/ 	.byte	0x02, 0x4a
	.zero		1
	.zero		1


	//----- nvinfo : EIATTR_EXIT_INSTR_OFFSETS
	.align		4
        /*01a8*/ 	.byte	0x04, 0x1c
        /*01aa*/ 	.short	(.L_141 - .L_140)


	//   ....[0]....
.L_140:
        /*01ac*/ 	.word	0x000000d0


	//   ....[1]....
        /*01b0*/ 	.word	0x000078d0


	//----- nvinfo : EIATTR_CRS_STACK_SIZE
	.align		4
.L_141:
        /*01b4*/ 	.byte	0x04, 0x1e
        /*01b6*/ 	.short	(.L_143 - .L_142)
.L_142:
        /*01b8*/ 	.word	0x00000000


	//----- nvinfo : EIATTR_CBANK_PARAM_SIZE
	.align		4
.L_143:
        /*01bc*/ 	.byte	0x03, 0x19
        /*01be*/ 	.short	0x00c8


	//----- nvinfo : EIATTR_PARAM_CBANK
	.align		4
        /*01c0*/ 	.byte	0x04, 0x0a
        /*01c2*/ 	.short	(.L_145 - .L_144)
	.align		4
.L_144:
        /*01c4*/ 	.word	index@(.nv.constant0._Z32extrapolate_second_order_sw_trueiddddddddiPlS_PdS0_S0_S0_S0_S0_S0_S0_S0_S0_S0_S0_S0_)
        /*01c8*/ 	.short	0x0380
        /*01ca*/ 	.short	0x00c8


	//----- nvinfo : EIATTR_SW_WAR
	.align		4
.L_145:
        /*01cc*/ 	.byte	0x04, 0x36
        /*01ce*/ 	.short	(.L_147 - .L_146)
.L_146:
        /*01d0*/ 	.word	0x00000008
.L_147:


//--------------------- .nv.info._Z44extrapolate_velocity_second_order_true_afteriPdS_S_S_ --------------------------
	.section	.nv.info._Z44extrapolate_velocity_second_order_true_afteriPdS_S_S_,"",@"SHT_CUDA_INFO"
	.sectionflags	@""
	.align	4


	//----- nvinfo : EIATTR_CUDA_API_VERSION
	.align		4
        /*0000*/ 	.byte	0x04, 0x37
        /*0002*/ 	.short	(.L_149 - .L_148)
.L_148:
        /*0004*/ 	.word	0x00000082


	//----- nvinfo : EIATTR_KPARAM_INFO
	.align		4
.L_149:
        /*0008*/ 	.byte	0x04, 0x17
        /*000a*/ 	.short	(.L_151 - .L_150)
.L_150:
        /*000c*/ 	.word	0x00000000
        /*0010*/ 	.short	0x0004
        /*0012*/ 	.short	0x0020
        /*0014*/ 	.byte	0x00, 0xf5, 0x21, 0x00


	//----- nvinfo : EIATTR_KPARAM_INFO
	.align		4
.L_151:
        /*0018*/ 	.byte	0x04, 0x17
        /*001a*/ 	.short	(.L_153 - .L_152)
.L_152:
        /*001c*/ 	.word	0x00000000
        /*0020*/ 	.short	0x0003
        /*0022*/ 	.short	0x0018
        /*0024*/ 	.byte	0x00, 0xf5, 0x21, 0x00


	//----- nvinfo : EIATTR_KPARAM_INFO
	.align		4
.L_153:
        /*0028*/ 	.byte	0x04, 0x17
        /*002a*/ 	.short	(.L_155 - .L_154)
.L_154:
        /*002c*/ 	.word	0x00000000
        /*0030*/ 	.short	0x0002
        /*0032*/ 	.short	0x0010
        /*0034*/ 	.byte	0x00, 0xf5, 0x21, 0x00


	//----- nvinfo : EIATTR_KPARAM_INFO
	.align		4
.L_155:
        /*0038*/ 	.byte	0x04, 0x17
        /*003a*/ 	.short	(.L_157 - .L_156)
.L_156:
        /*003c*/ 	.word	0x00000000
        /*0040*/ 	.short	0x0001
        /*0042*/ 	.short	0x0008
        /*0044*/ 	.byte	0x00, 0xf5, 0x21, 0x00


	//----- nvinfo : EIATTR_KPARAM_INFO
	.align		4
.L_157:
        /*0048*/ 	.byte	0x04, 0x17
        /*004a*/ 	.short	(.L_159 - .L_158)
.L_158:
        /*004c*/ 	.word	0x00000000
        /*0050*/ 	.short	0x0000
        /*0052*/ 	.short	0x0000
        /*0054*/ 	.byte	0x00, 0xf0, 0x11, 0x00


	//----- nvinfo : EIATTR_SPARSE_MMA_MASK
	.align		4
.L_159:
        /*0058*/ 	.byte	0x03, 0x50
        /*005a*/ 	.short	0x0000


	//----- nvinfo : EIATTR_MAXREG_COUNT
	.align		4
        /*005c*/ 	.byte	0x03, 0x1b
        /*005e*/ 	.short	0x00ff


	//----- nvinfo : EIATTR_MERCURY_ISA_VERSION
	.align		4
        /*0060*/ 	.byte	0x03, 0x5f
        /*0062*/ 	.short	0x0101


	//----- nvinfo : EIATTR_VRC_CTA_INIT_COUNT
	.align		4
        /*0064*/ 	.byte	0x02, 0x4a
	.zero		1
	.zero		1


	//----- nvinfo : EIATTR_EXIT_INSTR_OFFSETS
	.align		4
        /*0068*/ 	.byte	0x04, 0x1c
        /*006a*/ 	.short	(.L_161 - .L_160)


	//   ....[0]....
.L_160:
        /*006c*/ 	.word	0x000000d0


	//   ....[1]....
        /*0070*/ 	.word	0x000001b0


	//----- nvinfo : EIATTR_CBANK_PARAM_SIZE
	.align		4
.L_161:
        /*0074*/ 	.byte	0x03, 0x19
        /*0076*/ 	.short	0x0028


	//----- nvinfo : EIATTR_PARAM_CBANK
	.align		4
        /*0078*/ 	.byte	0x04, 0x0a
        /*007a*/ 	.short	(.L_163 - .L_162)
	.align		4
.L_162:
        /*007c*/ 	.word	index@(.nv.constant0._Z44extrapolate_velocity_second_order_true_afteriPdS_S_S_)
        /*0080*/ 	.short	0x0380
        /*0082*/ 	.short	0x0028


	//----- nvinfo : EIATTR_SW_WAR
	.align		4
.L_163:
        /*0084*/ 	.byte	0x04, 0x36
        /*0086*/ 	.short	(.L_165 - .L_164)
.L_164:
        /*0088*/ 	.word	0x00000008
.L_165:


//--------------------- .nv.info._Z38extrapolate_velocity_second_order_trueidPdS_S_S_S_S_ --------------------------
	.section	.nv.info._Z38extrapolate_velocity_second_order_trueidPdS_S_S_S_S_,"",@"SHT_CUDA_INFO"
	.sectionflags	@""
	.align	4


	//----- nvinfo : EIATTR_CUDA_API_VERSION
	.align		4
        /*0000*/ 	.byte	0x04, 0x37
        /*0002*/ 	.short	(.L_167 - .L_166)
.L_166:
        /*0004*/ 	.word	0x00000082


	//----- nvinfo : EIATTR_KPARAM_INFO
	.align		4
.L_167:
        /*0008*/ 	.byte	0x04, 0x17
        /*000a*/ 	.short	(.L_169 - .L_168)
.L_168:
        /*000c*/ 	.word	0x00000000
        /*0010*/ 	.short	0x0007
        /*0012*/ 	.short	0x0038
        /*0014*/ 	.byte	0x00, 0xf5, 0x21, 0x00


	//----- nvinfo : EIATTR_KPARAM_INFO
	.align		4
.L_169:
        /*0018*/ 	.byte	0x04, 0x17
        /*001a*/ 	.short	(.L_171 - .L_170)
.L_170:
        /*001c*/ 	.word	0x00000000
        /*0020*/ 	.short	0x0006
        /*0022*/ 	.short	0x0030
        /*0024*/ 	.byte	0x00, 0xf5, 0x21, 0x00


	//----- nvinfo : EIATTR_KPARAM_INFO
	.align		4
.L_171:
        /*0028*/ 	.byte	0x04, 0x17
        /*002a*/ 	.short	(.L_173 - .L_172)
.L_172:
        /*002c*/ 	.word	0x00000000
        /*0030*/ 	.short	0x0005
        /*0032*/ 	.short	0x0028
        /*0034*/ 	.byte	0x00, 0xf5, 0x21, 0x00


	//----- nvinfo : EIATTR_KPARAM_INFO
	.align		4
.L_173:
        /*0038*/ 	.byte	0x04, 0x17
        /*003a*/ 	.short	(.L_175 - .L_174)
.L_174:
        /*003c*/ 	.word	0x00000000
        /*0040*/ 	.short	0x0004
        /*0042*/ 	.short	0x0020
        /*0044*/ 	.byte	0x00, 0xf5, 0x21, 0x00


	//----- nvinfo : EIATTR_KPARAM_INFO
	.align		4
.L_175:
        /*0048*/ 	.byte	0x04, 0x17
        /*004a*/ 	.short	(.L_177 - .L_176)
.L_176:
        /*004c*/ 	.word	0x00000000
        /*0050*/ 	.short	0x0003
        /*0052*/ 	.short	0x0018
        /*0054*/ 	.byte	0x00, 0xf5, 0x21, 0x00


	//----- nvinfo : EIATTR_KPARAM_INFO
	.align		4
.L_177:
        /*0058*/ 	.byte	0x04, 0x17
        /*005a*/ 	.short	(.L_179 - .L_178)
.L_178:
        /*005c*/ 	.word	0x00000000
        /*0060*/ 	.short	0x0002
        /*0062*/ 	.short	0x0010
        /*0064*/ 	.byte	0x00, 0xf5, 0x21, 0x00


	//----- nvinfo : EIATTR_KPARAM_INFO
	.align		4
.L_179:
        /*0068*/ 	.byte	0x04, 0x17
        /*006a*/ 	.short	(.L_181 - .L_180)
.L_180:
        /*006c*/ 	.word	0x00000000
        /*0070*/ 	.short	0x0001
        /*0072*/ 	.short	0x0008
        /*0074*/ 	.byte	0x00, 0xf0, 0x21, 0x00


	//----- nvinfo : EIATTR_KPARAM_INFO
	.align		4
.L_181:
        /*0078*/ 	.byte	0x04, 0x17
        /*007a*/ 	.short	(.L_183 - .L_182)
.L_182:
        /*007c*/ 	.word	0x00000000
        /*0080*/ 	.short	0x0000
        /*0082*/ 	.short	0x0000
        /*0084*/ 	.byte	0x00, 0xf0, 0x11, 0x00


	//----- nvinfo : EIATTR_SPARSE_MMA_MASK
	.align		4
.L_183:
        /*0088*/ 	.byte	0x03, 0x50
        /*008a*/ 	.short	0x0000


	//----- nvinfo : EIATTR_MAXREG_COUNT
	.align		4
        /*008c*/ 	.byte	0x03, 0x1b
        /*008e*/ 	.short	0x00ff


	//----- nvinfo : EIATTR_MERCURY_ISA_VERSION
	.align		4
        /*0090*/ 	.byte	0x03, 0x5f
        /*0092*/ 	.short	0x0101


	//----- nvinfo : EIATTR_VRC_CTA_INIT_COUNT
	.align		4
        /*0094*/ 	.byte	0x02, 0x4a
	.zero		1
	.zero		1


	//----- nvinfo : EIATTR_EXIT_INSTR_OFFSETS
	.align		4
        /*0098*/ 	.byte	0x04, 0x1c
        /*009a*/ 	.short	(.L_185 - .L_184)


	//   ....[0]....
.L_184:
        /*009c*/ 	.word	0x000000d0


	//   ....[1]....
        /*00a0*/ 	.word	0x00000590


	//----- nvinfo : EIATTR_CRS_STACK_SIZE
	.align		4
.L_185:
        /*00a4*/ 	.byte	0x04, 0x1e
        /*00a6*/ 	.short	(.L_187 - .L_186)
.L_186:
        /*00a8*/ 	.word	0x00000000


	//----- nvinfo : EIATTR_CBANK_PARAM_SIZE
	.align		4
.L_187:
        /*00ac*/ 	.byte	0x03, 0x19
        /*00ae*/ 	.short	0x0040


	//----- nvinfo : EIATTR_PARAM_CBANK
	.align		4
        /*00b0*/ 	.byte	0x04, 0x0a
        /*00b2*/ 	.short	(.L_189 - .L_188)
	.align		4
.L_188:
        /*00b4*/ 	.word	index@(.nv.constant0._Z38extrapolate_velocity_second_order_trueidPdS_S_S_S_S_)
        /*00b8*/ 	.short	0x0380
        /*00ba*/ 	.short	0x0040


	//----- nvinfo : EIATTR_SW_WAR
	.align		4
.L_189:
        /*00bc*/ 	.byte	0x04, 0x36
        /*00be*/ 	.short	(.L_191 - .L_190)
.L_190:
        /*00c0*/ 	.word	0x00000008
.L_191:


//--------------------- .nv.callgraph             --------------------------
	.section	.nv.callgraph,"",@"SHT_CUDA_CALLGRAPH"
	.align	4
	.sectionentsize	8
	.align		4
        /*0000*/ 	.word	0x00000000
	.align		4
        /*0004*/ 	.word	0xffffffff
	.align		4
        /*0008*/ 	.word	0x00000000
	.align		4
        /*000c*/ 	.word	0xfffffffe
	.align		4
        /*0010*/ 	.word	0x00000000
	.align		4
        /*0014*/ 	.word	0xfffffffd
	.align		4
        /*0018*/ 	.word	0x00000000
	.align		4
        /*001c*/ 	.word	0xfffffffc


//--------------------- .text._Z33extrapolate_second_order_sw_falseidddddddddPlS_PdS0_S0_S0_S0_S0_S0_S0_S0_S0_ --------------------------
	.section	.text._Z33extrapolate_second_order_sw_falseidddddddddPlS_PdS0_S0_S0_S0_S0_S0_S0_S0_S0_,"ax",@progbits
	.align	128
        .global         _Z33extrapolate_second_order_sw_falseidddddddddPlS_PdS0_S0_S0_S0_S0_S0_S0_S0_S0_
        .type           _Z33extrapolate_second_order_sw_falseidddddddddPlS_PdS0_S0_S0_S0_S0_S0_S0_S0_S0_,@function
        .size           _Z33extrapolate_second_order_sw_falseidddddddddPlS_PdS0_S0_S0_S0_S0_S0_S0_S0_S0_,(.L_x_239 - _Z33extrapolate_second_order_sw_falseidddddddddPlS_PdS0_S0_S0_S0_S0_S0_S0_S0_S0_)
        .other          _Z33extrapolate_second_order_sw_falseidddddddddPlS_PdS0_S0_S0_S0_S0_S0_S0_S0_S0_,@"STO_CUDA_ENTRY STV_DEFAULT"
_Z33extrapolate_second_order_sw_falseidddddddddPlS_PdS0_S0_S0_S0_S0_S0_S0_S0_S0_:
.text._Z33extrapolate_second_order_sw_falseidddddddddPlS_PdS0_S0_S0_S0_S0_S0_S0_S0_S0_:
[----:B------:R-:W-:Y:S01]  /*0000*/  LDC R1, c[0x0][0x37c] ;  /* 0x0000df00ff017b82 */ /* 0x000fe20000000800 */
[----:B------:R-:W0:Y:S07]  /*0010*/  S2R R2, SR_TID.Y ;  /* 0x0000000000027919 */ /* 0x000e2e0000002200 */
[----:B------:R-:W-:Y:S01]  /*0020*/  S2UR UR4, SR_CTAID.X ;  /* 0x00000000000479c3 */ /* 0x000fe20000002500 */
[----:B------:R-:W1:Y:S01]  /*0030*/  LDCU UR7, c[0x0][0x360] ;  /* 0x00006c00ff0777ac */ /* 0x000e620008000800 */
[----:B------:R-:W1:Y:S01]  /*0040*/  S2R R3, SR_TID.X ;  /* 0x0000000000037919 */ /* 0x000e620000002100 */
[----:B------:R-:W2:Y:S05]  /*0050*/  LDCU UR6, c[0x0][0x370] ;  /* 0x00006e00ff0677ac */ /* 0x000eaa0008000800 */
[----:B------:R-:W2:Y:S01]  /*0060*/  S2UR UR5, SR_CTAID.Y ;  /* 0x00000000000579c3 */ /* 0x000ea20000002600 */
[----:B------:R-:W3:Y:S07]  /*0070*/  LDCU UR8, c[0x0][0x380] ;  /* 0x00007000ff0877ac */ /* 0x000eee0008000800 */
[----:B------:R-:W0:Y:S01]  /*0080*/  LDC R5, c[0x0][0x364] ;  /* 0x0000d900ff057b82 */ /* 0x000e220000000800 */
[----:B--2---:R-:W-:-:S06]  /*0090*/  UIMAD UR4, UR5, UR6, UR4 ;  /* 0x00000006050472a4 */ /* 0x004fcc000f8e0204 */
[----:B0-----:R-:W-:Y:S01]  /*00a0*/  IMAD R2, R5, UR4, R2 ;  /* 0x0000000405027c24 */ /* 0x001fe2000f8e0202 */
[----:B---3--:R-:W-:-:S03]  /*00b0*/  USHF.R.S32.HI UR4, URZ, 0x1f, UR8 ;  /* 0x0000001fff047899 */ /* 0x008fc60008011408 */
[----:B-1----:R-:W-:-:S05]  /*00c0*/  IMAD R2, R2, UR7, R3 ;  /* 0x0000000702027c24 */ /* 0x002fca000f8e0203 */
[----:B------:R-:W-:-:S04]  /*00d0*/  ISETP.GE.U32.AND P0, PT, R2, UR8, PT ;  /* 0x0000000802007c0c */ /* 0x000fc8000bf06070 */
[----:B------:R-:W-:-:S13]  /*00e0*/  ISETP.GE.AND.EX P0, PT, RZ, UR4, PT, P0 ;  /* 0x00000004ff007c0c */ /* 0x000fda000bf06300 */
[----:B------:R-:W-:Y:S05]  /*00f0*/  @P0 EXIT ;  /* 0x000000000000094d */ /* 0x000fea0003800000 */
[----:B------:R-:W0:Y:S01]  /*0100*/  LDCU.64 UR6, c[0x0][0x3d8] ;  /* 0x00007b00ff0677ac */ /* 0x000e220008000a00 */
[----:B------:R-:W-:Y:S01]  /*0110*/  IMAD.SHL.U32 R0, R2, 0x8, RZ ;  /* 0x0000000802007824 */ /* 0x000fe200078e00ff */
[----:B------:R-:W-:Y:S01]  /*0120*/  SHF.R.U32.HI R18, RZ, 0x1d, R2 ;  /* 0x0000001dff127819 */ /* 0x000fe20000011602 */
[----:B------:R-:W1:Y:S03]  /*0130*/  LDCU.64 UR4, c[0x0][0x358] ;  /* 0x00006b00ff0477ac */ /* 0x000e660008000a00 */
[----:B0-----:R-:W-:-:S04]  /*0140*/  IADD3 R4, P0, PT, R0, UR6, RZ ;  /* 0x0000000600047c10 */ /* 0x001fc8000ff1e0ff */
[----:B------:R-:W-:-:S06]  /*0150*/  IADD3.X R5, PT, PT, R18, UR7, RZ, P0, !PT ;  /* 0x0000000712057c10 */ /* 0x000fcc00087fe4ff */
[----:B-1----:R-:W2:Y:S01]  /*0160*/  LDG.E.64 R4, desc[UR4][R4.64] ;  /* 0x0000000404047981 */ /* 0x002ea2000c1e1b00 */
[----:B------:R-:W-:Y:S01]  /*0170*/  IMAD R3, R2, 0x3, RZ ;  /* 0x0000000302037824 */ /* 0x000fe200078e02ff */
[----:B--2---:R-:W-:-:S04]  /*0180*/  ISETP.NE.U32.AND P0, PT, R4, 0x3, PT ;  /* 0x000000030400780c */ /* 0x004fc80003f05070 */
[----:B------:R-:W-:-:S13]  /*0190*/  ISETP.NE.AND.EX P0, PT, R5, RZ, PT, P0 ;  /* 0x000000ff0500720c */ /* 0x000fda0003f05300 */
[----:B------:R-:W-:Y:S05]  /*01a0*/  @P0 BRA `(.L_x_0) ;  /* 0x00000000007c0947 */ /* 0x000fea0003800000 */
[----:B------:R-:W0:Y:S01]  /*01b0*/  LDCU.64 UR6, c[0x0][0x3e8] ;  /* 0x00007d00ff0677ac */ /* 0x000e220008000a00 */
[----:B------:R-:W1:Y:S08]  /*01c0*/  LDC.64 R8, c[0x0][0x410] ;  /* 0x00010400ff087b82 */ /* 0x000e700000000a00 */
[----:B------:R-:W2:Y:S01]  /*01d0*/  LDC.64 R16, c[0x0][0x420] ;  /* 0x00010800ff107b82 */ /* 0x000ea20000000a00 */
[----:B0-----:R-:W-:-:S04]  /*01e0*/  IADD3 R4, P0, PT, R0, UR6, RZ ;  /* 0x0000000600047c10 */ /* 0x001fc8000ff1e0ff */
[----:B------:R-:W-:Y:S01]  /*01f0*/  IADD3.X R5, PT, PT, R18, UR7, RZ, P0, !PT ;  /* 0x0000000712057c10 */ /* 0x000fe200087fe4ff */
[----:B------:R-:W0:Y:S04]  /*0200*/  LDCU.64 UR6, c[0x0][0x3f8] ;  /* 0x00007f00ff0677ac */ /* 0x000e280008000a00 */
[----:B------:R-:W3:Y:S01]  /*0210*/  LDG.E.64 R6, desc[UR4][R4.64] ;  /* 0x0000000404067981 */ /* 0x000ee2000c1e1b00 */
[----:B-1----:R-:W-:-:S05]  /*0220*/  IMAD.WIDE R8, R3, 0x8, R8 ;  /* 0x0000000803087825 */ /* 0x002fca00078e0208 */
[----:B---3--:R-:W-:Y:S04]  /*0230*/  STG.E.64 desc[UR4][R8.64], R6 ;  /* 0x0000000608007986 */ /* 0x008fe8000c101b04 */
[----:B------:R-:W-:Y:S04]  /*0240*/  STG.E.64 desc[UR4][R8.64+0x8], R6 ;  /* 0x0000080608007986 */ /* 0x000fe8000c101b04 */
[----:B------:R-:W3:Y:S01]  /*0250*/  LDG.E.64 R10, desc[UR4][R4.64] ;  /* 0x00000004040a7981 */ /* 0x000ee2000c1e1b00 */
[----:B0-----:R-:W-:-:S04]  /*0260*/  IADD3 R12, P0, PT, R0, UR6, RZ ;  /* 0x00000006000c7c10 */ /* 0x001fc8000ff1e0ff */
[----:B------:R-:W-:Y:S01]  /*0270*/  IADD3.X R13, PT, PT, R18, UR7, RZ, P0, !PT ;  /* 0x00000007120d7c10 */ /* 0x000fe200087fe4ff */
[C---:B--2---:R-:W-:Y:S01]  /*0280*/  IMAD.WIDE R16, R3.reuse, 0x8, R16 ;  /* 0x0000000803107825 */ /* 0x044fe200078e0210 */
[----:B------:R-:W0:Y:S01]  /*0290*/  LDCU.64 UR6, c[0x0][0x400] ;  /* 0x00008000ff0677ac */ /* 0x000e220008000a00 */
[----:B---3--:R1:W-:Y:S04]  /*02a0*/  STG.E.64 desc[UR4][R8.64+0x10], R10 ;  /* 0x0000100a08007986 */ /* 0x0083e8000c101b04 */
[----:B------:R-:W2:Y:S01]  /*02b0*/  LDG.E.64 R14, desc[UR4][R12.64] ;  /* 0x000000040c0e7981 */ /* 0x000ea2000c1e1b00 */
[----:B0-----:R-:W-:Y:S01]  /*02c0*/  IADD3 R4, P0, PT, R0, UR6, RZ ;  /* 0x0000000600047c10 */ /* 0x001fe2000ff1e0ff */
[----:B-1----:R-:W0:Y:S02]  /*02d0*/  LDC.64 R10, c[0x0][0x428] ;  /* 0x00010a00ff0a7b82 */ /* 0x002e240000000a00 */
[----:B--2---:R-:W-:Y:S04]  /*02e0*/  STG.E.64 desc[UR4][R16.64], R14 ;  /* 0x0000000e10007986 */ /* 0x004fe8000c101b04 */
[----:B------:R-:W-:Y:S04]  /*02f0*/  STG.E.64 desc[UR4][R16.64+0x8], R14 ;  /* 0x0000080e10007986 */ /* 0x000fe8000c101b04 */
[----:B------:R-:W2:Y:S01]  /*0300*/  LDG.E.64 R6, desc[UR4][R12.64] ;  /* 0x000000040c067981 */ /* 0x000ea2000c1e1b00 */
[----:B------:R-:W-:Y:S01]  /*0310*/  IADD3.X R5, PT, PT, R18, UR7, RZ, P0, !PT ;  /* 0x0000000712057c10 */ /* 0x000fe200087fe4ff */
[----:B0-----:R-:W-:-:S02]  /*0320*/  IMAD.WIDE R2, R3, 0x8, R10 ;  /* 0x0000000803027825 */ /* 0x001fc400078e020a */
[----:B--2---:R-:W-:Y:S04]  /*0330*/  STG.E.64 desc[UR4][R16.64+0x10], R6 ;  /* 0x0000100610007986 */ /* 0x004fe8000c101b04 */
[----:B------:R-:W2:Y:S04]  /*0340*/  LDG.E.64 R8, desc[UR4][R4.64] ;  /* 0x0000000404087981 */ /* 0x000ea8000c1e1b00 */
[----:B--2---:R-:W-:Y:S04]  /*0350*/  STG.E.64 desc[UR4][R2.64], R8 ;  /* 0x0000000802007986 */ /* 0x004fe8000c101b04 */
[----:B------:R-:W-:Y:S04]  /*0360*/  STG.E.64 desc[UR4][R2.64+0x8], R8 ;  /* 0x0000080802007986 */ /* 0x000fe8000c101b04 */
[----:B------:R-:W2:Y:S04]  /*0370*/  LDG.E.64 R10, desc[UR4][R4.64] ;  /* 0x00000004040a7981 */ /* 0x000ea8000c1e1b00 */
[----:B--2---:R-:W-:Y:S01]  /*0380*/  STG.E.64 desc[UR4][R2.64+0x10], R10 ;  /* 0x0000100a02007986 */ /* 0x004fe2000c101b04 */
[----:B------:R-:W-:Y:S05]  /*0390*/  EXIT ;  /* 0x000000000000794d */ /* 0x000fea0003800000 */
.L_x_0:
[----:B------:R-:W0:Y:S01]  /*03a0*/  LDC.64 R6, c[0x0][0x408] ;  /* 0x00010200ff067b82 */ /* 0x000e220000000a00 */
[C---:B------:R-:W-:Y:S02]  /*03b0*/  IMAD R9, R2.reuse, 0x6, RZ ;  /* 0x0000000602097824 */ /* 0x040fe400078e02ff */
[----:B------:R-:W-:-:S05]  /*03c0*/  IMAD.SHL.U32 R11, R2, 0x2, RZ ;  /* 0x00000002020b7824 */ /* 0x000fca00078e00ff */
[----:B------:R-:W1:Y:S01]  /*03d0*/  LDC.64 R12, c[0x0][0x3e0] ;  /* 0x0000f800ff0c7b82 */ /* 0x000e620000000a00 */
[----:B0-----:R-:W-:-:S05]  /*03e0*/  IMAD.WIDE R6, R9, 0x8, R6 ;  /* 0x0000000809067825 */ /* 0x001fca00078e0206 */
[----:B------:R-:W2:Y:S01]  /*03f0*/  LDG.E.64 R38, desc[UR4][R6.64] ;  /* 0x0000000406267981 */ /* 0x000ea2000c1e1b00 */
[----:B-1----:R-:W-:-:S03]  /*0400*/  IMAD.WIDE R8, R11, 0x8, R12 ;  /* 0x000000080b087825 */ /* 0x002fc600078e020c */
[----:B------:R-:W3:Y:S04]  /*0410*/  LDG.E.64 R32, desc[UR4][R6.64+0x8] ;  /* 0x0000080406207981 */ /* 0x000ee8000c1e1b00 */
[----:B------:R-:W2:Y:S04]  /*0420*/  LDG.E.64 R16, desc[UR4][R8.64] ;  /* 0x0000000408107981 */ /* 0x000ea8000c1e1b00 */
[----:B------:R-:W4:Y:S04]  /*0430*/  LDG.E.64 R36, desc[UR4][R6.64+0x10] ;  /* 0x0000100406247981 */ /* 0x000f28000c1e1b00 */
[----:B------:R-:W5:Y:S04]  /*0440*/  LDG.E.64 R34, desc[UR4][R6.64+0x20] ;  /* 0x0000200406227981 */ /* 0x000f68000c1e1b00 */
[----:B------:R-:W3:Y:S04]  /*0450*/  LDG.E.64 R10, desc[UR4][R8.64+0x8] ;  /* 0x00000804080a7981 */ /* 0x000ee8000c1e1b00 */
[----:B------:R-:W3:Y:S04]  /*0460*/  LDG.E.64 R30, desc[UR4][R6.64+0x18] ;  /* 0x00001804061e7981 */ /* 0x000ee8000c1e1b00 */
[----:B------:R-:W3:Y:S01]  /*0470*/  LDG.E.64 R28, desc[UR4][R6.64+0x28] ;  /* 0x00002804061c7981 */ /* 0x000ee2000c1e1b00 */
[----:B------:R-:W-:-:S04]  /*0480*/  ISETP.GE.U32.AND P0, PT, R4, 0x2, PT ;  /* 0x000000020400780c */ /* 0x000fc80003f06070 */
[----:B------:R-:W-:Y:S01]  /*0490*/  ISETP.GE.AND.EX P0, PT, R5, RZ, PT, P0 ;  /* 0x000000ff0500720c */ /* 0x000fe20003f06300 */
[--C-:B--2---:R-:W-:Y:S02]  /*04a0*/  DADD R38, R38, -R16.reuse ;  /* 0x0000000026267229 */ /* 0x104fe40000000810 */
[--C-:B----4-:R-:W-:Y:S02]  /*04b0*/  DADD R36, R36, -R16.reuse ;  /* 0x0000000024247229 */ /* 0x110fe40000000810 */
[----:B-----5:R-:W-:Y:S02]  /*04c0*/  DADD R34, R34, -R16 ;  /* 0x0000000022227229 */ /* 0x020fe40000000810 */
[--C-:B---3--:R-:W-:Y:S02]  /*04d0*/  DADD R32, R32, -R10.reuse ;  /* 0x0000000020207229 */ /* 0x108fe4000000080a */
[--C-:B------:R-:W-:Y:S02]  /*04e0*/  DADD R30, R30, -R10.reuse ;  /* 0x000000001e1e7229 */ /* 0x100fe4000000080a */
[----:B------:R-:W-:-:S02]  /*04f0*/  DADD R28, R28, -R10 ;  /* 0x000000001c1c7229 */ /* 0x000fc4000000080a */
[----:B------:R-:W-:Y:S09]  /*0500*/  @!P0 BRA `(.L_x_1) ;  /* 0x0000002c00f08947 */ /* 0x000ff20003800000 */
[----:B------:R-:W-:Y:S04]  /*0510*/  BSSY.RECONVERGENT B1, `(.L_x_2) ;  /* 0x0000011000017945 */ /* 0x000fe80003800200 */
[----:B------:R-:W-:Y:S01]  /*0520*/  BSSY.RELIABLE B0, `(.L_x_3) ;  /* 0x000000d000007945 */ /* 0x000fe20003800100 */
[--C-:B------:R-:W-:Y:S01]  /*0530*/  VIADDMNMX R13, R3, 0x2, R3.reuse, !PT ;  /* 0x00000002030d7846 */ /* 0x100fe20007800103 */
[----:B------:R-:W-:-:S07]  /*0540*/  IMAD.MOV.U32 R0, RZ, RZ, R3 ;  /* 0x000000ffff007224 */ /* 0x000fce00078e0003 */
.L_x_5:
[----:B------:R-:W0:Y:S02]  /*0550*/  LDC.64 R8, c[0x0][0x3d0] ;  /* 0x0000f400ff087b82 */ /* 0x000e240000000a00 */
[----:B0-----:R-:W-:-:S05]  /*0560*/  IMAD.WIDE R6, R0, 0x8, R8 ;  /* 0x0000000800067825 */ /* 0x001fca00078e0208 */
[----:B------:R-:W2:Y:S02]  /*0570*/  LDG.E.64 R4, desc[UR4][R6.64] ;  /* 0x0000000406047981 */ /* 0x000ea4000c1e1b00 */
[----:B--2---:R-:W-:-:S04]  /*0580*/  ISETP.NE.U32.AND P0, PT, R4, R2, PT ;  /* 0x000000020400720c */ /* 0x004fc80003f05070 */
[----:B------:R-:W-:-:S13]  /*0590*/  ISETP.NE.AND.EX P0, PT, R5, RZ, PT, P0 ;  /* 0x000000ff0500720c */ /* 0x000fda0003f05300 */
[----:B------:R-:W-:Y:S05]  /*05a0*/  @P0 BREAK.RELIABLE B0 ;  /* 0x0000000000000942 */ /* 0x000fea0003800100 */
[----:B------:R-:W-:Y:S05]  /*05b0*/  @P0 BRA `(.L_x_4) ;  /* 0x0000000000180947 */ /* 0x000fea0003800000 */
[C---:B------:R-:W-:Y:S01]  /*05c0*/  ISETP.NE.AND P0, PT, R0.reuse, R13, PT ;  /* 0x0000000d0000720c */ /* 0x040fe20003f05270 */
[----:B------:R-:W-:-:S12]  /*05d0*/  VIADD R0, R0, 0x1 ;  /* 0x0000000100007836 */ /* 0x000fd80000000000 */
[----:B------:R-:W-:Y:S05]  /*05e0*/  @P0 BRA `(.L_x_5) ;  /* 0xfffffffc00d80947 */ /* 0x000fea000383ffff */
[----:B------:R-:W-:Y:S05]  /*05f0*/  BSYNC.RELIABLE B0 ;  /* 0x0000000000007941 */ /* 0x000fea0003800100 */
.L_x_3:
[----:B------:R-:W-:-:S06]  /*0600*/  IMAD.WIDE R4, R13, 0x8, R8 ;  /* 0x000000080d047825 */ /* 0x000fcc00078e0208 */
[----:B------:R0:W5:Y:S02]  /*0610*/  LDG.E R4, desc[UR4][R4.64+0x8] ;  /* 0x0000080404047981 */ /* 0x000164000c1e1900 */
.L_x_4:
[----:B------:R-:W-:Y:S05]  /*0620*/  BSYNC.RECONVERGENT B1 ;  /* 0x0000000000017941 */ /* 0x000fea0003800200 */
.L_x_2:
[----:B------:R-:W1:Y:S01]  /*0630*/  LDC.64 R6, c[0x0][0x3e0] ;  /* 0x0000f800ff067b82 */ /* 0x000e620000000a00 */
[----:B0----5:R-:W-:-:S04]  /*0640*/  IMAD.SHL.U32 R5, R4, 0x2, RZ ;  /* 0x0000000204057824 */ /* 0x021fc800078e00ff */
[----:B-1----:R-:W-:-:S05]  /*0650*/  IMAD.WIDE R6, R5, 0x8, R6 ;  /* 0x0000000805067825 */ /* 0x002fca00078e0206 */
[----:B------:R-:W2:Y:S04]  /*0660*/  LDG.E.64 R18, desc[UR4][R6.64+0x8] ;  /* 0x0000080406127981 */ /* 0x000ea8000c1e1b00 */
[----:B------:R-:W3:Y:S01]  /*0670*/  LDG.E.64 R8, desc[UR4][R6.64] ;  /* 0x0000000406087981 */ /* 0x000ee2000c1e1b00 */
[----:B------:R-:W-:Y:S01]  /*0680*/  BSSY.RECONVERGENT B1, `(.L_x_6) ;  /* 0x0000014000017945 */ /* 0x000fe20003800200 */
[----:B--2---:R-:W-:Y:S02]  /*0690*/  DADD R18, -R10, R18 ;  /* 0x000000000a127229 */ /* 0x004fe40000000112 */
[----:B---3--:R-:W-:-:S06]  /*06a0*/  DADD R16, -R16, R8 ;  /* 0x0000000010107229 */ /* 0x008fcc0000000108 */
[----:B------:R-:W-:-:S08]  /*06b0*/  DMUL R8, R18, R18 ;  /* 0x0000001212087228 */ /* 0x000fd00000000000 */
[----:B------:R-:W-:-:S06]  /*06c0*/  DFMA R14, R16, R16, R8 ;  /* 0x00000010100e722b */ /* 0x000fcc0000000008 */
[----:B------:R-:W0:Y:S04]  /*06d0*/  MUFU.RCP64H R9, R15 ;  /* 0x0000000f00097308 */ /* 0x000e280000001800 */
[----:B------:R-:W-:-:S05]  /*06e0*/  VIADD R8, R15, 0x300402 ;  /* 0x003004020f087836 */ /* 0x000fca0000000000 */
[----:B------:R-:W-:Y:S01]  /*06f0*/  FSETP.GEU.AND P0, PT, |R8|, 5.8789094863358348022e-39, PT ;  /* 0x004004020800780b */ /* 0x000fe20003f0e200 */
[----:B0-----:R-:W-:-:S08]  /*0700*/  DFMA R10, -R14, R8, 1 ;  /* 0x3ff000000e0a742b */ /* 0x001fd00000000108 */
[----:B------:R-:W-:-:S08]  /*0710*/  DFMA R10, R10, R10, R10 ;  /* 0x0000000a0a0a722b */ /* 0x000fd0000000000a */
[----:B------:R-:W-:-:S08]  /*0720*/  DFMA R10, R8, R10, R8 ;  /* 0x0000000a080a722b */ /* 0x000fd00000000008 */
[----:B------:R-:W-:-:S08]  /*0730*/  DFMA R12, -R14, R10, 1 ;  /* 0x3ff000000e0c742b */ /* 0x000fd0000000010a */
[----:B------:R-:W-:Y:S01]  /*0740*/  DFMA R10, R10, R12, R10 ;  /* 0x0000000c0a0a722b */ /* 0x000fe2000000000a */
[----:B------:R-:W-:Y:S10]  /*0750*/  @P0 BRA `(.L_x_7) ;  /* 0x0000000000180947 */ /* 0x000ff40003800000 */
[----:B------:R-:W-:-:S05]  /*0760*/  LOP3.LUT R0, R15, 0x7fffffff, RZ, 0xc0, !PT ;  /* 0x7fffffff0f007812 */ /* 0x000fca00078ec0ff */
[----:B------:R-:W-:Y:S01]  /*0770*/  VIADD R42, R0, 0xfff00000 ;  /* 0xfff00000002a7836 */ /* 0x000fe20000000000 */
[----:B------:R-:W-:-:S07]  /*0780*/  MOV R0, 0x7a0 ;  /* 0x000007a000007802 */ /* 0x000fce0000000f00 */
[----:B------:R-:W-:Y:S05]  /*0790*/  CALL.REL.NOINC `($__internal_0_$__cuda_sm20_dblrcp_rn_slowpath_v3) ;  /* 0x0000006c002c7944 */ /* 0x000fea0003c00000 */
[----:B------:R-:W-:Y:S02]  /*07a0*/  IMAD.MOV.U32 R10, RZ, RZ, R40 ;  /* 0x000000ffff0a7224 */ /* 0x000fe400078e0028 */
[----:B------:R-:W-:-:S07]  /*07b0*/  IMAD.MOV.U32 R11, RZ, RZ, R41 ;  /* 0x000000ffff0b7224 */ /* 0x000fce00078e0029 */
.L_x_7:
[----:B------:R-:W-:Y:S05]  /*07c0*/  BSYNC.RECONVERGENT B1 ;  /* 0x0000000000017941 */ /* 0x000fea0003800200 */
.L_x_6:
[----:B------:R-:W0:Y:S01]  /*07d0*/  LDCU.64 UR6, c[0x0][0x3e8] ;  /* 0x00007d00ff0677ac */ /* 0x000e220008000a00 */
[----:B------:R-:W-:Y:S01]  /*07e0*/  IMAD.SHL.U32 R5, R2, 0x8, RZ ;  /* 0x0000000802057824 */ /* 0x000fe200078e00ff */
[--C-:B------:R-:W-:Y:S02]  /*07f0*/  SHF.R.S64 R6, RZ, 0x1d, R4.reuse ;  /* 0x0000001dff067819 */ /* 0x100fe40000001004 */
[----:B------:R-:W-:Y:S02]  /*0800*/  SHF.R.S32.HI R4, RZ, 0x1d, R4 ;  /* 0x0000001dff047819 */ /* 0x000fe40000011404 */
[----:B------:R-:W-:Y:S02]  /*0810*/  SHF.R.U32.HI R2, RZ, 0x1d, R2 ;  /* 0x0000001dff027819 */ /* 0x000fe40000011602 */
[----:B0-----:R-:W-:Y:S02]  /*0820*/  IADD3 R14, P0, PT, R6, UR6, RZ ;  /* 0x00000006060e7c10 */ /* 0x001fe4000ff1e0ff */
[----:B------:R-:W-:-:S02]  /*0830*/  IADD3 R24, P1, PT, R5, UR6, RZ ;  /* 0x0000000605187c10 */ /* 0x000fc4000ff3e0ff */
[----:B------:R-:W-:Y:S02]  /*0840*/  IADD3.X R15, PT, PT, R4, UR7, RZ, P0, !PT ;  /* 0x00000007040f7c10 */ /* 0x000fe400087fe4ff */
[----:B------:R-:W-:-:S03]  /*0850*/  IADD3.X R25, PT, PT, R2, UR7, RZ, P1, !PT ;  /* 0x0000000702197c10 */ /* 0x000fc60008ffe4ff */
[----:B------:R-:W2:Y:S04]  /*0860*/  LDG.E.64 R8, desc[UR4][R14.64] ;  /* 0x000000040e087981 */ /* 0x000ea8000c1e1b00 */
[----:B------:R-:W2:Y:S01]  /*0870*/  LDG.E.64 R48, desc[UR4][R24.64] ;  /* 0x0000000418307981 */ /* 0x000ea2000c1e1b00 */
[-C--:B------:R-:W-:Y:S01]  /*0880*/  DMUL R18, R18, R10.reuse ;  /* 0x0000000a12127228 */ /* 0x080fe20000000000 */
[----:B------:R-:W-:Y:S01]  /*0890*/  UMOV UR6, 0xe48e0530 ;  /* 0xe48e053000067882 */ /* 0x000fe20000000000 */
[----:B------:R-:W-:Y:S01]  /*08a0*/  DMUL R16, R16, R10 ;  /* 0x0000000a10107228 */ /* 0x000fe20000000000 */
[----:B------:R-:W-:Y:S01]  /*08b0*/  UMOV UR7, 0x2b2bff2e ;  /* 0x2b2bff2e00077882 */ /* 0x000fe20000000000 */
[----:B------:R-:W-:Y:S01]  /*08c0*/  IMAD.MOV.U32 R10, RZ, RZ, 0x1 ;  /* 0x00000001ff0a7424 */ /* 0x000fe200078e00ff */
[----:B------:R-:W-:Y:S01]  /*08d0*/  BSSY.RECONVERGENT B2, `(.L_x_8) ;  /* 0x0000028000027945 */ /* 0x000fe20003800200 */
[----:B--2---:R-:W-:-:S08]  /*08e0*/  DADD R8, R8, -R48 ;  /* 0x0000000008087229 */ /* 0x004fd00000000830 */
[-C--:B------:R-:W-:Y:S02]  /*08f0*/  DMUL R12, R18, R8.reuse ;  /* 0x00000008120c7228 */ /* 0x080fe40000000000 */
[----:B------:R-:W-:Y:S01]  /*0900*/  DMUL R22, R16, R8 ;  /* 0x0000000810167228 */ /* 0x000fe20000000000 */
[----:B------:R-:W-:Y:S01]  /*0910*/  IMAD.MOV.U32 R7, RZ, RZ, R9 ;  /* 0x000000ffff077224 */ /* 0x000fe200078e0009 */
[----:B------:R-:W-:Y:S02]  /*0920*/  DSETP.GE.AND P0, PT, R8, RZ, PT ;  /* 0x000000ff0800722a */ /* 0x000fe40003f06000 */
[----:B------:R-:W-:Y:S02]  /*0930*/  DSETP.MAX.AND P3, P4, RZ, R8, PT ;  /* 0x00000008ff00722a */ /* 0x000fe40003c6f000 */
[-C--:B------:R-:W-:Y:S02]  /*0940*/  DMUL R46, R32, R12.reuse ;  /* 0x0000000c202e7228 */ /* 0x080fe40000000000 */
[----:B------:R-:W-:Y:S01]  /*0950*/  FSEL R50, R8, RZ, !P0 ;  /* 0x000000ff08327208 */ /* 0x000fe20004000000 */
[-C--:B------:R-:W-:Y:S01]  /*0960*/  DMUL R26, R30, R12.reuse ;  /* 0x0000000c1e1a7228 */ /* 0x080fe20000000000 */
[----:B------:R-:W-:Y:S01]  /*0970*/  FSEL R51, R9, RZ, !P0 ;  /* 0x000000ff09337208 */ /* 0x000fe20004000000 */
[----:B------:R-:W-:-:S03]  /*0980*/  DMUL R12, R28, R12 ;  /* 0x0000000c1c0c7228 */ /* 0x000fc60000000000 */
[-C--:B------:R-:W-:Y:S01]  /*0990*/  DFMA R46, R38, R22.reuse, R46 ;  /* 0x00000016262e722b */ /* 0x080fe2000000002e */
[----:B------:R-:W-:Y:S02]  /*09a0*/  FSETP.GEU.AND P2, PT, |R51|, 6.5827683646048100446e-37, PT ;  /* 0x036000003300780b */ /* 0x000fe40003f4e200 */
[-C--:B------:R-:W-:Y:S02]  /*09b0*/  DFMA R26, R36, R22.reuse, R26 ;  /* 0x00000016241a722b */ /* 0x080fe4000000001a */
[----:B------:R-:W-:Y:S01]  /*09c0*/  DFMA R22, R34, R22, R12 ;  /* 0x000000162216722b */ /* 0x000fe2000000000c */
[----:B------:R-:W0:Y:S02]  /*09d0*/  MUFU.RCP64H R11, R47 ;  /* 0x0000002f000b7308 */ /* 0x000e240000001800 */
[C---:B------:R-:W-:Y:S02]  /*09e0*/  DSETP.GEU.AND P1, PT, R46.reuse, -UR6, PT ;  /* 0x800000062e007e2a */ /* 0x040fe4000bf2e000 */
[----:B0-----:R-:W-:-:S08]  /*09f0*/  DFMA R14, -R46, R10, 1 ;  /* 0x3ff000002e0e742b */ /* 0x001fd0000000010a */
[----:B------:R-:W-:-:S08]  /*0a00*/  DFMA R14, R14, R14, R14 ;  /* 0x0000000e0e0e722b */ /* 0x000fd0000000000e */
[----:B------:R-:W-:-:S08]  /*0a10*/  DFMA R14, R10, R14, R10 ;  /* 0x0000000e0a0e722b */ /* 0x000fd0000000000a */
[----:B------:R-:W-:-:S08]  /*0a20*/  DFMA R10, -R46, R14, 1 ;  /* 0x3ff000002e0a742b */ /* 0x000fd0000000010e */
[----:B------:R-:W-:-:S08]  /*0a30*/  DFMA R10, R14, R10, R14 ;  /* 0x0000000a0e0a722b */ /* 0x000fd0000000000e */
[----:B------:R-:W-:-:S08]  /*0a40*/  DMUL R14, R10, R50 ;  /* 0x000000320a0e7228 */ /* 0x000fd00000000000 */
[----:B------:R-:W-:-:S08]  /*0a50*/  DFMA R20, -R46, R14, R50 ;  /* 0x0000000e2e14722b */ /* 0x000fd00000000132 */
[----:B------:R-:W-:Y:S01]  /*0a60*/  DFMA R10, R10, R20, R14 ;  /* 0x000000140a0a722b */ /* 0x000fe2000000000e */
[----:B------:R-:W-:-:S05]  /*0a70*/  IMAD.MOV.U32 R20, RZ, RZ, RZ ;  /* 0x000000ffff147224 */ /* 0x000fca00078e00ff */
[----:B------:R-:W-:-:S04]  /*0a80*/  SEL R20, R20, R8, P3 ;  /* 0x0000000814147207 */ /* 0x000fc80001800000 */
[----:B------:R-:W-:-:S05]  /*0a90*/  FFMA R0, RZ, R47, R11 ;  /* 0x0000002fff007223 */ /* 0x000fca000000000b */
[----:B------:R-:W-:Y:S01]  /*0aa0*/  FSETP.GT.AND P0, PT, |R0|, 1.469367938527859385e-39, PT ;  /* 0x001000000000780b */ /* 0x000fe20003f04200 */
[----:B------:R-:W-:-:S05]  /*0ab0*/  IMAD.MOV.U32 R0, RZ, RZ, RZ ;  /* 0x000000ffff007224 */ /* 0x000fca00078e00ff */
[----:B------:R-:W-:Y:S02]  /*0ac0*/  FSEL R21, R0, R7, P3 ;  /* 0x0000000700157208 */ /* 0x000fe40001800000 */
[----:B------:R-:W-:-:S05]  /*0ad0*/  @P4 LOP3.LUT R21, R7, 0x80000, RZ, 0xfc, !PT ;  /* 0x0008000007154812 */ /* 0x000fca00078efcff */
[----:B------:R-:W-:Y:S05]  /*0ae0*/  @P0 BRA P2, `(.L_x_9) ;  /* 0x0000000000180947 */ /* 0x000fea0001000000 */
[----:B------:R-:W-:Y:S01]  /*0af0*/  IMAD.MOV.U32 R40, RZ, RZ, R50 ;  /* 0x000000ffff287224 */ /* 0x000fe200078e0032 */
[----:B------:R-:W-:Y:S01]  /*0b00*/  MOV R0, 0xb50 ;  /* 0x00000b5000007802 */ /* 0x000fe20000000f00 */
[----:B------:R-:W-:Y:S02]  /*0b10*/  IMAD.MOV.U32 R41, RZ, RZ, R51 ;  /* 0x000000ffff297224 */ /* 0x000fe400078e0033 */
[----:B------:R-:W-:Y:S02]  /*0b20*/  IMAD.MOV.U32 R12, RZ, RZ, R46 ;  /* 0x000000ffff0c7224 */ /* 0x000fe400078e002e */
[----:B------:R-:W-:-:S07]  /*0b30*/  IMAD.MOV.U32 R43, RZ, RZ, R47 ;  /* 0x000000ffff2b7224 */ /* 0x000fce00078e002f */
[----:B------:R-:W-:Y:S05]  /*0b40*/  CALL.REL.NOINC `($__internal_1_$__cuda_sm20_div_rn_f64_full) ;  /* 0x0000006800e07944 */ /* 0x000fea0003c00000 */
.L_x_9:
[----:B------:R-:W-:Y:S05]  /*0b50*/  BSYNC.RECONVERGENT B2 ;  /* 0x0000000000027941 */ /* 0x000fea0003800200 */
.L_x_8:
[----:B------:R-:W0:Y:S01]  /*0b60*/  MUFU.RCP64H R9, R47 ;  /* 0x0000002f00097308 */ /* 0x000e220000001800 */
[----:B------:R-:W-:Y:S01]  /*0b70*/  IMAD.MOV.U32 R8, RZ, RZ, 0x1 ;  /* 0x00000001ff087424 */ /* 0x000fe200078e00ff */
[----:B------:R-:W-:Y:S01]  /*0b80*/  FSETP.GEU.AND P3, PT, |R21|, 6.5827683646048100446e-37, PT ;  /* 0x036000001500780b */ /* 0x000fe20003f6e200 */
[----:B------:R-:W-:Y:S01]  /*0b90*/  UMOV UR6, 0xe48e0530 ;  /* 0xe48e053000067882 */ /* 0x000fe20000000000 */
[----:B------:R-:W-:Y:S01]  /*0ba0*/  UMOV UR7, 0x2b2bff2e ;  /* 0x2b2bff2e00077882 */ /* 0x000fe20000000000 */
[----:B------:R-:W-:Y:S01]  /*0bb0*/  BSSY.RECONVERGENT B2, `(.L_x_10) ;  /* 0x0000017000027945 */ /* 0x000fe20003800200 */
[C---:B------:R-:W-:Y:S01]  /*0bc0*/  DSETP.GT.AND P0, PT, R46.reuse, UR6, PT ;  /* 0x000000062e007e2a */ /* 0x040fe2000bf04000 */
[----:B------:R-:W-:Y:S01]  /*0bd0*/  FSEL R7, R10, RZ, !P1 ;  /* 0x000000ff0a077208 */ /* 0x000fe20004800000 */
        /* <DEDUP_REMOVED lines=8> */
[----:B------:R-:W-:-:S09]  /*0c60*/  FSEL R8, R11, 1.875, !P1 ;  /* 0x3ff000000b087808 */ /* 0x000fd20004800000 */
[----:B------:R-:W-:-:S05]  /*0c70*/  FFMA R0, RZ, R47, R13 ;  /* 0x0000002fff007223 */ /* 0x000fca000000000d */
[----:B------:R-:W-:-:S13]  /*0c80*/  FSETP.GT.AND P2, PT, |R0|, 1.469367938527859385e-39, PT ;  /* 0x001000000000780b */ /* 0x000fda0003f44200 */
[----:B------:R-:W-:Y:S05]  /*0c90*/  @P2 BRA P3, `(.L_x_11) ;  /* 0x0000000000202947 */ /* 0x000fea0001800000 */
[----:B------:R-:W-:Y:S01]  /*0ca0*/  IMAD.MOV.U32 R40, RZ, RZ, R20 ;  /* 0x000000ffff287224 */ /* 0x000fe200078e0014 */
[----:B------:R-:W-:Y:S01]  /*0cb0*/  MOV R0, 0xd00 ;  /* 0x00000d0000007802 */ /* 0x000fe20000000f00 */
[----:B------:R-:W-:Y:S02]  /*0cc0*/  IMAD.MOV.U32 R41, RZ, RZ, R21 ;  /* 0x000000ffff297224 */ /* 0x000fe400078e0015 */
[----:B------:R-:W-:Y:S02]  /*0cd0*/  IMAD.MOV.U32 R12, RZ, RZ, R46 ;  /* 0x000000ffff0c7224 */ /* 0x000fe400078e002e */
[----:B------:R-:W-:-:S07]  /*0ce0*/  IMAD.MOV.U32 R43, RZ, RZ, R47 ;  /* 0x000000ffff2b7224 */ /* 0x000fce00078e002f */
[----:B------:R-:W-:Y:S05]  /*0cf0*/  CALL.REL.NOINC `($__internal_1_$__cuda_sm20_div_rn_f64_full) ;  /* 0x0000006800747944 */ /* 0x000fea0003c00000 */
[----:B------:R-:W-:Y:S02]  /*0d00*/  IMAD.MOV.U32 R12, RZ, RZ, R10 ;  /* 0x000000ffff0c7224 */ /* 0x000fe400078e000a */
[----:B------:R-:W-:-:S07]  /*0d10*/  IMAD.MOV.U32 R13, RZ, RZ, R11 ;  /* 0x000000ffff0d7224 */ /* 0x000fce00078e000b */
.L_x_11:
[----:B------:R-:W-:Y:S05]  /*0d20*/  BSYNC.RECONVERGENT B2 ;  /* 0x0000000000027941 */ /* 0x000fea0003800200 */
.L_x_10:
[----:B------:R-:W0:Y:S01]  /*0d30*/  MUFU.RCP64H R11, R27 ;  /* 0x0000001b000b7308 */ /* 0x000e220000001800 */
[----:B------:R-:W-:Y:S01]  /*0d40*/  IMAD.MOV.U32 R10, RZ, RZ, 0x1 ;  /* 0x00000001ff0a7424 */ /* 0x000fe200078e00ff */
[----:B------:R-:W-:Y:S01]  /*0d50*/  FSEL R54, R12, R7, P0 ;  /* 0x000000070c367208 */ /* 0x000fe20000000000 */
[----:B------:R-:W-:Y:S01]  /*0d60*/  IMAD.MOV.U32 R40, RZ, RZ, R50 ;  /* 0x000000ffff287224 */ /* 0x000fe200078e0032 */
[----:B------:R-:W-:Y:S01]  /*0d70*/  FSEL R55, R13, R8, P0 ;  /* 0x000000080d377208 */ /* 0x000fe20000000000 */
[----:B------:R-:W-:Y:S01]  /*0d80*/  IMAD.MOV.U32 R41, RZ, RZ, R51 ;  /* 0x000000ffff297224 */ /* 0x000fe200078e0033 */
[----:B------:R-:W-:Y:S01]  /*0d90*/  FSETP.GEU.AND P2, PT, |R51|, 6.5827683646048100446e-37, PT ;  /* 0x036000003300780b */ /* 0x000fe20003f4e200 */
[----:B------:R-:W-:Y:S01]  /*0da0*/  UMOV UR6, 0xe48e0530 ;  /* 0xe48e053000067882 */ /* 0x000fe20000000000 */
[----:B------:R-:W-:Y:S01]  /*0db0*/  UMOV UR7, 0x2b2bff2e ;  /* 0x2b2bff2e00077882 */ /* 0x000fe20000000000 */
[----:B------:R-:W-:Y:S01]  /*0dc0*/  IMAD.MOV.U32 R7, RZ, RZ, 0x80000 ;  /* 0x00080000ff077424 */ /* 0x000fe200078e00ff */
[----:B------:R-:W-:Y:S01]  /*0dd0*/  DSETP.MIN.AND P3, P4, R54, 1000, PT ;  /* 0x408f40003600742a */ /* 0x000fe20003c60000 */
[----:B------:R-:W-:Y:S01]  /*0de0*/  BSSY.RECONVERGENT B2, `(.L_x_12) ;  /* 0x0000018000027945 */ /* 0x000fe20003800200 */
[----:B------:R-:W-:-:S02]  /*0df0*/  DSETP.GEU.AND P1, PT, R26, -UR6, PT ;  /* 0x800000061a007e2a */ /* 0x000fc4000bf2e000 */
[----:B0-----:R-:W-:-:S08]  /*0e00*/  DFMA R14, -R26, R10, 1 ;  /* 0x3ff000001a0e742b */ /* 0x001fd0000000010a */
[----:B------:R-:W-:-:S08]  /*0e10*/  DFMA R14, R14, R14, R14 ;  /* 0x0000000e0e0e722b */ /* 0x000fd0000000000e */
[----:B------:R-:W-:-:S08]  /*0e20*/  DFMA R14, R10, R14, R10 ;  /* 0x0000000e0a0e722b */ /* 0x000fd0000000000a */
[----:B------:R-:W-:-:S08]  /*0e30*/  DFMA R10, -R26, R14, 1 ;  /* 0x3ff000001a0a742b */ /* 0x000fd0000000010e */
[----:B------:R-:W-:-:S08]  /*0e40*/  DFMA R10, R14, R10, R14 ;  /* 0x0000000a0e0a722b */ /* 0x000fd0000000000e */
[----:B------:R-:W-:-:S08]  /*0e50*/  DMUL R14, R10, R40 ;  /* 0x000000280a0e7228 */ /* 0x000fd00000000000 */
[----:B------:R-:W-:-:S08]  /*0e60*/  DFMA R40, -R26, R14, R40 ;  /* 0x0000000e1a28722b */ /* 0x000fd00000000128 */
[----:B------:R-:W-:-:S10]  /*0e70*/  DFMA R10, R10, R40, R14 ;  /* 0x000000280a0a722b */ /* 0x000fd4000000000e */
[----:B------:R-:W-:-:S05]  /*0e80*/  FFMA R0, RZ, R27, R11 ;  /* 0x0000001bff007223 */ /* 0x000fca000000000b */
[----:B------:R-:W-:Y:S01]  /*0e90*/  FSETP.GT.AND P0, PT, |R0|, 1.469367938527859385e-39, PT ;  /* 0x001000000000780b */ /* 0x000fe20003f04200 */
[----:B------:R-:W-:-:S05]  /*0ea0*/  IMAD.MOV.U32 R0, RZ, RZ, R55 ;  /* 0x000000ffff007224 */ /* 0x000fca00078e0037 */
[----:B------:R-:W-:Y:S01]  /*0eb0*/  FSEL R53, R0, 4.4765625, P3 ;  /* 0x408f400000357808 */ /* 0x000fe20001800000 */
[----:B------:R-:W-:Y:S01]  /*0ec0*/  IMAD.MOV.U32 R0, RZ, RZ, R54 ;  /* 0x000000ffff007224 */ /* 0x000fe200078e0036 */
[----:B------:R-:W-:-:S04]  /*0ed0*/  @P4 LOP3.LUT R53, R7, 0x408f4000, RZ, 0xfc, !PT ;  /* 0x408f400007354812 */ /* 0x000fc800078efcff */
[----:B------:R-:W-:Y:S01]  /*0ee0*/  SEL R52, R0, RZ, P3 ;  /* 0x000000ff00347207 */ /* 0x000fe20001800000 */
[----:B------:R-:W-:Y:S06]  /*0ef0*/  @P0 BRA P2, `(.L_x_13) ;  /* 0x0000000000180947 */ /* 0x000fec0001000000 */
[----:B------:R-:W-:Y:S01]  /*0f00*/  IMAD.MOV.U32 R40, RZ, RZ, R50 ;  /* 0x000000ffff287224 */ /* 0x000fe200078e0032 */
[----:B------:R-:W-:Y:S01]  /*0f10*/  MOV R0, 0xf60 ;  /* 0x00000f6000007802 */ /* 0x000fe20000000f00 */
[----:B------:R-:W-:Y:S02]  /*0f20*/  IMAD.MOV.U32 R41, RZ, RZ, R51 ;  /* 0x000000ffff297224 */ /* 0x000fe400078e0033 */
[----:B------:R-:W-:Y:S02]  /*0f30*/  IMAD.MOV.U32 R12, RZ, RZ, R26 ;  /* 0x000000ffff0c7224 */ /* 0x000fe400078e001a */
[----:B------:R-:W-:-:S07]  /*0f40*/  IMAD.MOV.U32 R43, RZ, RZ, R27 ;  /* 0x000000ffff2b7224 */ /* 0x000fce00078e001b */
[----:B------:R-:W-:Y:S05]  /*0f50*/  CALL.REL.NOINC `($__internal_1_$__cuda_sm20_div_rn_f64_full) ;  /* 0x0000006400dc7944 */ /* 0x000fea0003c00000 */
.L_x_13:
[----:B------:R-:W-:Y:S05]  /*0f60*/  BSYNC.RECONVERGENT B2 ;  /* 0x0000000000027941 */ /* 0x000fea0003800200 */
.L_x_12:
[----:B------:R-:W0:Y:S01]  /*0f70*/  MUFU.RCP64H R9, R27 ;  /* 0x0000001b00097308 */ /* 0x000e220000001800 */
[----:B------:R-:W-:Y:S01]  /*0f80*/  IMAD.MOV.U32 R8, RZ, RZ, 0x1 ;  /* 0x00000001ff087424 */ /* 0x000fe200078e00ff */
[----:B------:R-:W-:Y:S01]  /*0f90*/  FSETP.GEU.AND P3, PT, |R21|, 6.5827683646048100446e-37, PT ;  /* 0x036000001500780b */ /* 0x000fe20003f6e200 */
[----:B------:R-:W-:Y:S01]  /*0fa0*/  UMOV UR6, 0xe48e0530 ;  /* 0xe48e053000067882 */ /* 0x000fe20000000000 */
[----:B------:R-:W-:Y:S01]  /*0fb0*/  UMOV UR7, 0x2b2bff2e ;  /* 0x2b2bff2e00077882 */ /* 0x000fe20000000000 */
[----:B------:R-:W-:Y:S01]  /*0fc0*/  BSSY.RECONVERGENT B2, `(.L_x_14) ;  /* 0x0000017000027945 */ /* 0x000fe20003800200 */
[C---:B------:R-:W-:Y:S01]  /*0fd0*/  DSETP.GT.AND P0, PT, R26.reuse, UR6, PT ;  /* 0x000000061a007e2a */ /* 0x040fe2000bf04000 */
[----:B------:R-:W-:Y:S01]  /*0fe0*/  FSEL R7, R10, R54, !P1 ;  /* 0x000000360a077208 */ /* 0x000fe20004800000 */
        /* <DEDUP_REMOVED lines=8> */
[----:B------:R-:W-:-:S09]  /*1070*/  FSEL R8, R11, R55, !P1 ;  /* 0x000000370b087208 */ /* 0x000fd20004800000 */
        /* <DEDUP_REMOVED lines=11> */
.L_x_15:
[----:B------:R-:W-:Y:S05]  /*1130*/  BSYNC.RECONVERGENT B2 ;  /* 0x0000000000027941 */ /* 0x000fea0003800200 */
.L_x_14:
[----:B------:R-:W0:Y:S01]  /*1140*/  MUFU.RCP64H R11, R23 ;  /* 0x00000017000b7308 */ /* 0x000e220000001800 */
[----:B------:R-:W-:Y:S01]  /*1150*/  IMAD.MOV.U32 R10, RZ, RZ, 0x1 ;  /* 0x00000001ff0a7424 */ /* 0x000fe200078e00ff */
[----:B------:R-:W-:Y:S01]  /*1160*/  FSEL R54, R12, R7, P0 ;  /* 0x000000070c367208 */ /* 0x000fe20000000000 */
[----:B------:R-:W-:Y:S01]  /*1170*/  IMAD.MOV.U32 R40, RZ, RZ, R50 ;  /* 0x000000ffff287224 */ /* 0x000fe200078e0032 */
[----:B------:R-:W-:Y:S01]  /*1180*/  FSEL R55, R13, R8, P0 ;  /* 0x000000080d377208 */ /* 0x000fe20000000000 */
[----:B------:R-:W-:Y:S01]  /*1190*/  IMAD.MOV.U32 R41, RZ, RZ, R51 ;  /* 0x000000ffff297224 */ /* 0x000fe200078e0033 */
[----:B------:R-:W-:Y:S01]  /*11a0*/  FSETP.GEU.AND P2, PT, |R51|, 6.5827683646048100446e-37, PT ;  /* 0x036000003300780b */ /* 0x000fe20003f4e200 */
[----:B------:R-:W-:Y:S01]  /*11b0*/  IMAD.MOV.U32 R0, RZ, RZ, R52 ;  /* 0x000000ffff007224 */ /* 0x000fe200078e0034 */
[----:B------:R-:W-:Y:S01]  /*11c0*/  UMOV UR6, 0xe48e0530 ;  /* 0xe48e053000067882 */ /* 0x000fe20000000000 */
[----:B------:R-:W-:Y:S01]  /*11d0*/  IMAD.MOV.U32 R8, RZ, RZ, R55 ;  /* 0x000000ffff087224 */ /* 0x000fe200078e0037 */
[----:B------:R-:W-:Y:S01]  /*11e0*/  DSETP.MIN.AND P3, P4, R52, R54, PT ;  /* 0x000000363400722a */ /* 0x000fe20003c60000 */
[----:B------:R-:W-:Y:S01]  /*11f0*/  UMOV UR7, 0x2b2bff2e ;  /* 0x2b2bff2e00077882 */ /* 0x000fe20000000000 */
[----:B------:R-:W-:Y:S01]  /*1200*/  BSSY.RECONVERGENT B2, `(.L_x_16) ;  /* 0x0000017000027945 */ /* 0x000fe20003800200 */
[----:B------:R-:W-:-:S03]  /*1210*/  DSETP.GEU.AND P1, PT, R22, -UR6, PT ;  /* 0x8000000616007e2a */ /* 0x000fc6000bf2e000 */
[----:B------:R-:W-:Y:S01]  /*1220*/  FSEL R53, R53, R8, P3 ;  /* 0x0000000835357208 */ /* 0x000fe20001800000 */
[----:B0-----:R-:W-:-:S07]  /*1230*/  DFMA R14, -R22, R10, 1 ;  /* 0x3ff00000160e742b */ /* 0x001fce000000010a */
[----:B------:R-:W-:Y:S01]  /*1240*/  @P4 LOP3.LUT R53, R8, 0x80000, RZ, 0xfc, !PT ;  /* 0x0008000008354812 */ /* 0x000fe200078efcff */
        /* <DEDUP_REMOVED lines=10> */
[----:B------:R-:W-:-:S07]  /*12f0*/  SEL R52, R0, R7, P3 ;  /* 0x0000000700347207 */ /* 0x000fce0001800000 */
[----:B------:R-:W-:Y:S05]  /*1300*/  @P0 BRA P2, `(.L_x_17) ;  /* 0x0000000000180947 */ /* 0x000fea0001000000 */
[----:B------:R-:W-:Y:S01]  /*1310*/  IMAD.MOV.U32 R40, RZ, RZ, R50 ;  /* 0x000000ffff287224 */ /* 0x000fe200078e0032 */
[----:B------:R-:W-:Y:S01]  /*1320*/  MOV R0, 0x1370 ;  /* 0x0000137000007802 */ /* 0x000fe20000000f00 */
[----:B------:R-:W-:Y:S02]  /*1330*/  IMAD.MOV.U32 R41, RZ, RZ, R51 ;  /* 0x000000ffff297224 */ /* 0x000fe400078e0033 */
[----:B------:R-:W-:Y:S02]  /*1340*/  IMAD.MOV.U32 R12, RZ, RZ, R22 ;  /* 0x000000ffff0c7224 */ /* 0x000fe400078e0016 */
[----:B------:R-:W-:-:S07]  /*1350*/  IMAD.MOV.U32 R43, RZ, RZ, R23 ;  /* 0x000000ffff2b7224 */ /* 0x000fce00078e0017 */
[----:B------:R-:W-:Y:S05]  /*1360*/  CALL.REL.NOINC `($__internal_1_$__cuda_sm20_div_rn_f64_full) ;  /* 0x0000006000d87944 */ /* 0x000fea0003c00000 */
.L_x_17:
[----:B------:R-:W-:Y:S05]  /*1370*/  BSYNC.RECONVERGENT B2 ;  /* 0x0000000000027941 */ /* 0x000fea0003800200 */
.L_x_16:
        /* <DEDUP_REMOVED lines=28> */
.L_x_19:
[----:B------:R-:W-:Y:S05]  /*1540*/  BSYNC.RECONVERGENT B2 ;  /* 0x0000000000027941 */ /* 0x000fea0003800200 */
.L_x_18:
[----:B------:R-:W-:Y:S01]  /*1550*/  FSEL R10, R12, R7, P0 ;  /* 0x000000070c0a7208 */ /* 0x000fe20000000000 */
[----:B------:R-:W0:Y:S01]  /*1560*/  LDCU.64 UR6, c[0x0][0x398] ;  /* 0x00007300ff0677ac */ /* 0x000e220008000a00 */
[----:B------:R-:W-:Y:S01]  /*1570*/  FSEL R11, R13, R8, P0 ;  /* 0x000000080d0b7208 */ /* 0x000fe20000000000 */
[----:B------:R-:W-:Y:S02]  /*1580*/  IMAD.MOV.U32 R0, RZ, RZ, R53 ;  /* 0x000000ffff007224 */ /* 0x000fe400078e0035 */
[----:B------:R-:W-:Y:S02]  /*1590*/  IMAD.MOV.U32 R12, RZ, RZ, 0x80000 ;  /* 0x00080000ff0c7424 */ /* 0x000fe400078e00ff */
[----:B------:R-:W-:Y:S01]  /*15a0*/  IMAD.MOV.U32 R7, RZ, RZ, R11 ;  /* 0x000000ffff077224 */ /* 0x000fe200078e000b */
[----:B------:R-:W-:-:S06]  /*15b0*/  DSETP.MIN.AND P0, P1, R52, R10, PT ;  /* 0x0000000a3400722a */ /* 0x000fcc0003900000 */
[----:B------:R-:W-:Y:S02]  /*15c0*/  FSEL R9, R0, R7, P0 ;  /* 0x0000000700097208 */ /* 0x000fe40000000000 */
[----:B------:R-:W-:Y:S02]  /*15d0*/  SEL R8, R52, R10, P0 ;  /* 0x0000000a34087207 */ /* 0x000fe40000000000 */
[----:B------:R-:W1:Y:S04]  /*15e0*/  LDC.64 R10, c[0x0][0x410] ;  /* 0x00010400ff0a7b82 */ /* 0x000e680000000a00 */
[----:B------:R-:W-:-:S06]  /*15f0*/  @P1 LOP3.LUT R9, R7, 0x80000, RZ, 0xfc, !PT ;  /* 0x0008000007091812 */ /* 0x000fcc00078efcff */
[----:B0-----:R-:W-:Y:S01]  /*1600*/  DMUL R8, R8, UR6 ;  /* 0x0000000608087c28 */ /* 0x001fe20008000000 */
[----:B------:R-:W0:Y:S07]  /*1610*/  LDCU.64 UR6, c[0x0][0x3f8] ;  /* 0x00007f00ff0677ac */ /* 0x000e2e0008000a00 */
[----:B------:R-:W-:Y:S02]  /*1620*/  DSETP.MIN.AND P0, P1, R8, 1, PT ;  /* 0x3ff000000800742a */ /* 0x000fe40003900000 */
[----:B------:R-:W-:-:S04]  /*1630*/  IMAD.MOV.U32 R0, RZ, RZ, R9 ;  /* 0x000000ffff007224 */ /* 0x000fc800078e0009 */
[----:B------:R-:W-:Y:S01]  /*1640*/  SEL R8, R8, RZ, P0 ;  /* 0x000000ff08087207 */ /* 0x000fe20000000000 */
[----:B-1----:R-:W-:Y:S01]  /*1650*/  IMAD.WIDE R40, R3, 0x8, R10 ;  /* 0x0000000803287825 */ /* 0x002fe200078e020a */
[----:B------:R-:W-:-:S06]  /*1660*/  FSEL R7, R0, 1.875, P0 ;  /* 0x3ff0000000077808 */ /* 0x000fcc0000000000 */
[----:B------:R-:W-:-:S05]  /*1670*/  @P1 LOP3.LUT R7, R12, 0x3ff00000, RZ, 0xfc, !PT ;  /* 0x3ff000000c071812 */ /* 0x000fca00078efcff */
[----:B------:R-:W-:-:S06]  /*1680*/  IMAD.MOV.U32 R9, RZ, RZ, R7 ;  /* 0x000000ffff097224 */ /* 0x000fcc00078e0007 */
[----:B------:R-:W-:-:S07]  /*1690*/  DFMA R46, R46, R8, R48 ;  /* 0x000000082e2e722b */ /* 0x000fce0000000030 */
[----:B------:R-:W-:Y:S04]  /*16a0*/  STG.E.64 desc[UR4][R40.64], R46 ;  /* 0x0000002e28007986 */ /* 0x000fe8000c101b04 */
[----:B------:R-:W2:Y:S02]  /*16b0*/  LDG.E.64 R10, desc[UR4][R24.64] ;  /* 0x00000004180a7981 */ /* 0x000ea4000c1e1b00 */
[----:B--2---:R-:W-:-:S07]  /*16c0*/  DFMA R10, R26, R8, R10 ;  /* 0x000000081a0a722b */ /* 0x004fce000000000a */
[----:B------:R1:W-:Y:S04]  /*16d0*/  STG.E.64 desc[UR4][R40.64+0x8], R10 ;  /* 0x0000080a28007986 */ /* 0x0003e8000c101b04 */
[----:B------:R-:W2:Y:S01]  /*16e0*/  LDG.E.64 R12, desc[UR4][R24.64] ;  /* 0x00000004180c7981 */ /* 0x000ea2000c1e1b00 */
[----:B0-----:R-:W-:Y:S02]  /*16f0*/  IADD3 R26, P0, PT, R6, UR6, RZ ;  /* 0x00000006061a7c10 */ /* 0x001fe4000ff1e0ff */
[----:B------:R-:W-:Y:S02]  /*1700*/  IADD3 R20, P1, PT, R5, UR6, RZ ;  /* 0x0000000605147c10 */ /* 0x000fe4000ff3e0ff */
[----:B------:R-:W-:Y:S02]  /*1710*/  IADD3.X R27, PT, PT, R4, UR7, RZ, P0, !PT ;  /* 0x00000007041b7c10 */ /* 0x000fe400087fe4ff */
[----:B------:R-:W-:Y:S01]  /*1720*/  IADD3.X R21, PT, PT, R2, UR7, RZ, P1, !PT ;  /* 0x0000000702157c10 */ /* 0x000fe20008ffe4ff */
[----:B--2---:R-:W-:-:S07]  /*1730*/  DFMA R12, R22, R8, R12 ;  /* 0x00000008160c722b */ /* 0x004fce000000000c */
[----:B------:R0:W-:Y:S04]  /*1740*/  STG.E.64 desc[UR4][R40.64+0x10], R12 ;  /* 0x0000100c28007986 */ /* 0x0001e8000c101b04 */
[----:B------:R-:W2:Y:S04]  /*1750*/  LDG.E.64 R8, desc[UR4][R26.64] ;  /* 0x000000041a087981 */ /* 0x000ea8000c1e1b00 */
[----:B------:R-:W2:Y:S01]  /*1760*/  LDG.E.64 R48, desc[UR4][R20.64] ;  /* 0x0000000414307981 */ /* 0x000ea2000c1e1b00 */
[----:B-1----:R-:W-:Y:S01]  /*1770*/  IMAD.MOV.U32 R10, RZ, RZ, 0x1 ;  /* 0x00000001ff0a7424 */ /* 0x002fe200078e00ff */
[----:B------:R-:W-:Y:S01]  /*1780*/  UMOV UR6, 0xe48e0530 ;  /* 0xe48e053000067882 */ /* 0x000fe20000000000 */
[----:B------:R-:W-:Y:S01]  /*1790*/  UMOV UR7, 0x2b2bff2e ;  /* 0x2b2bff2e00077882 */ /* 0x000fe20000000000 */
        /* <DEDUP_REMOVED lines=16> */
[----:B------:R-:W1:Y:S02]  /*18a0*/  MUFU.RCP64H R11, R47 ;  /* 0x0000002f000b7308 */ /* 0x000e640000001800 */
[C---:B------:R-:W-:Y:S02]  /*18b0*/  DSETP.GEU.AND P1, PT, R46.reuse, -UR6, PT ;  /* 0x800000062e007e2a */ /* 0x040fe4000bf2e000 */
[----:B-1----:R-:W-:-:S08]  /*18c0*/  DFMA R22, -R46, R10, 1 ;  /* 0x3ff000002e16742b */ /* 0x002fd0000000010a */
[----:B------:R-:W-:-:S08]  /*18d0*/  DFMA R22, R22, R22, R22 ;  /* 0x000000161616722b */ /* 0x000fd00000000016 */
[----:B------:R-:W-:-:S08]  /*18e0*/  DFMA R22, R10, R22, R10 ;  /* 0x000000160a16722b */ /* 0x000fd0000000000a */
[----:B------:R-:W-:-:S08]  /*18f0*/  DFMA R10, -R46, R22, 1 ;  /* 0x3ff000002e0a742b */ /* 0x000fd00000000116 */
[----:B------:R-:W-:-:S08]  /*1900*/  DFMA R10, R22, R10, R22 ;  /* 0x0000000a160a722b */ /* 0x000fd00000000016 */
[----:B0-----:R-:W-:-:S08]  /*1910*/  DMUL R12, R10, R50 ;  /* 0x000000320a0c7228 */ /* 0x001fd00000000000 */
        /* <DEDUP_REMOVED lines=16> */
.L_x_21:
[----:B------:R-:W-:Y:S05]  /*1a20*/  BSYNC.RECONVERGENT B2 ;  /* 0x0000000000027941 */ /* 0x000fea0003800200 */
.L_x_20:
        /* <DEDUP_REMOVED lines=28> */
.L_x_23:
[----:B------:R-:W-:Y:S05]  /*1bf0*/  BSYNC.RECONVERGENT B2 ;  /* 0x0000000000027941 */ /* 0x000fea0003800200 */
.L_x_22:
        /* <DEDUP_REMOVED lines=35> */
.L_x_25:
[----:B------:R-:W-:Y:S05]  /*1e30*/  BSYNC.RECONVERGENT B2 ;  /* 0x0000000000027941 */ /* 0x000fea0003800200 */
.L_x_24:
        /* <DEDUP_REMOVED lines=28> */
.L_x_27:
[----:B------:R-:W-:Y:S05]  /*2000*/  BSYNC.RECONVERGENT B2 ;  /* 0x0000000000027941 */ /* 0x000fea0003800200 */
.L_x_26:
        /* <DEDUP_REMOVED lines=35> */
.L_x_29:
[----:B------:R-:W-:Y:S05]  /*2240*/  BSYNC.RECONVERGENT B2 ;  /* 0x0000000000027941 */ /* 0x000fea0003800200 */
.L_x_28:
        /* <DEDUP_REMOVED lines=28> */
.L_x_31:
[----:B------:R-:W-:Y:S05]  /*2410*/  BSYNC.RECONVERGENT B2 ;  /* 0x0000000000027941 */ /* 0x000fea0003800200 */
.L_x_30:
        /* <DEDUP_REMOVED lines=40> */
[----:B------:R-:W-:Y:S02]  /*26a0*/  DMUL R14, R16, R4 ;  /* 0x00000004100e7228 */ /* 0x000fe40000000000 */
[----:B------:R-:W-:Y:S02]  /*26b0*/  DSETP.GE.AND P0, PT, R4, RZ, PT ;  /* 0x000000ff0400722a */ /* 0x000fe40003f06000 */
[----:B------:R-:W-:Y:S02]  /*26c0*/  DSETP.MAX.AND P3, P4, RZ, R4, PT ;  /* 0x00000004ff00722a */ /* 0x000fe40003c6f000 */
[-C--:B------:R-:W-:Y:S02]  /*26d0*/  DMUL R32, R32, R18.reuse ;  /* 0x0000001220207228 */ /* 0x080fe40000000000 */
[----:B------:R-:W-:-:S02]  /*26e0*/  DMUL R30, R30, R18 ;  /* 0x000000121e1e7228 */ /* 0x000fc40000000000 */
[----:B------:R-:W-:Y:S01]  /*26f0*/  DMUL R28, R28, R18 ;  /* 0x000000121c1c7228 */ /* 0x000fe20000000000 */
[----:B------:R-:W-:-:S03]  /*2700*/  IMAD.MOV.U32 R19, RZ, RZ, R4 ;  /* 0x000000ffff137224 */ /* 0x000fc600078e0004 */
[-C--:B------:R-:W-:Y:S01]  /*2710*/  DFMA R38, R38, R14.reuse, R32 ;  /* 0x0000000e2626722b */ /* 0x080fe20000000020 */
[----:B------:R-:W-:Y:S01]  /*2720*/  IMAD.MOV.U32 R18, RZ, RZ, RZ ;  /* 0x000000ffff127224 */ /* 0x000fe200078e00ff */
[-C--:B------:R-:W-:Y:S02]  /*2730*/  DFMA R36, R36, R14.reuse, R30 ;  /* 0x0000000e2424722b */ /* 0x080fe4000000001e */
[----:B------:R-:W-:Y:S02]  /*2740*/  DFMA R34, R34, R14, R28 ;  /* 0x0000000e2222722b */ /* 0x000fe4000000001c */
[----:B------:R-:W1:Y:S01]  /*2750*/  MUFU.RCP64H R11, R39 ;  /* 0x00000027000b7308 */ /* 0x000e620000001800 */
[----:B------:R-:W-:Y:S01]  /*2760*/  SEL R18, R18, R19, P3 ;  /* 0x0000001312127207 */ /* 0x000fe20001800000 */
[C---:B------:R-:W-:Y:S02]  /*2770*/  DSETP.GEU.AND P1, PT, R38.reuse, -UR6, PT ;  /* 0x8000000626007e2a */ /* 0x040fe4000bf2e000 */
[----:B-1----:R-:W-:-:S08]  /*2780*/  DFMA R16, -R38, R10, 1 ;  /* 0x3ff000002610742b */ /* 0x002fd0000000010a */
[----:B------:R-:W-:-:S08]  /*2790*/  DFMA R16, R16, R16, R16 ;  /* 0x000000101010722b */ /* 0x000fd00000000010 */
[----:B------:R-:W-:-:S08]  /*27a0*/  DFMA R16, R10, R16, R10 ;  /* 0x000000100a10722b */ /* 0x000fd0000000000a */
[----:B------:R-:W-:-:S08]  /*27b0*/  DFMA R10, -R38, R16, 1 ;  /* 0x3ff00000260a742b */ /* 0x000fd00000000110 */
[----:B------:R-:W-:Y:S01]  /*27c0*/  DFMA R10, R16, R10, R16 ;  /* 0x0000000a100a722b */ /* 0x000fe20000000010 */
[----:B------:R-:W-:Y:S02]  /*27d0*/  FSEL R16, R4, RZ, !P0 ;  /* 0x000000ff04107208 */ /* 0x000fe40004000000 */
[----:B------:R-:W-:-:S04]  /*27e0*/  FSEL R17, R5, RZ, !P0 ;  /* 0x000000ff05117208 */ /* 0x000fc80004000000 */
[----:B------:R-:W-:Y:S02]  /*27f0*/  FSETP.GEU.AND P2, PT, |R17|, 6.5827683646048100446e-37, PT ;  /* 0x036000001100780b */ /* 0x000fe40003f4e200 */
[----:B0-----:R-:W-:-:S08]  /*2800*/  DMUL R12, R10, R16 ;  /* 0x000000100a0c7228 */ /* 0x001fd00000000000 */
[----:B------:R-:W-:-:S08]  /*2810*/  DFMA R20, -R38, R12, R16 ;  /* 0x0000000c2614722b */ /* 0x000fd00000000110 */
[----:B------:R-:W-:-:S10]  /*2820*/  DFMA R10, R10, R20, R12 ;  /* 0x000000140a0a722b */ /* 0x000fd4000000000c */
[----:B------:R-:W-:-:S05]  /*2830*/  FFMA R0, RZ, R39, R11 ;  /* 0x00000027ff007223 */ /* 0x000fca000000000b */
[----:B------:R-:W-:Y:S01]  /*2840*/  FSETP.GT.AND P0, PT, |R0|, 1.469367938527859385e-39, PT ;  /* 0x001000000000780b */ /* 0x000fe20003f04200 */
[----:B------:R-:W-:-:S05]  /*2850*/  IMAD.MOV.U32 R0, RZ, RZ, RZ ;  /* 0x000000ffff007224 */ /* 0x000fca00078e00ff */
[----:B------:R-:W-:Y:S02]  /*2860*/  FSEL R13, R0, R5, P3 ;  /* 0x00000005000d7208 */ /* 0x000fe40001800000 */
[----:B------:R-:W-:-:S05]  /*2870*/  @P4 LOP3.LUT R13, R5, 0x80000, RZ, 0xfc, !PT ;  /* 0x00080000050d4812 */ /* 0x000fca00078efcff */
[----:B------:R-:W-:Y:S01]  /*2880*/  IMAD.MOV.U32 R19, RZ, RZ, R13 ;  /* 0x000000ffff137224 */ /* 0x000fe200078e000d */
[----:B------:R-:W-:Y:S06]  /*2890*/  @P0 BRA P2, `(.L_x_33) ;  /* 0x0000000000180947 */ /* 0x000fec0001000000 */
[----:B------:R-:W-:Y:S01]  /*28a0*/  IMAD.MOV.U32 R40, RZ, RZ, R16 ;  /* 0x000000ffff287224 */ /* 0x000fe200078e0010 */
[----:B------:R-:W-:Y:S01]  /*28b0*/  MOV R0, 0x2900 ;  /* 0x0000290000007802 */ /* 0x000fe20000000f00 */
[----:B------:R-:W-:Y:S02]  /*28c0*/  IMAD.MOV.U32 R41, RZ, RZ, R17 ;  /* 0x000000ffff297224 */ /* 0x000fe400078e0011 */
[----:B------:R-:W-:Y:S02]  /*28d0*/  IMAD.MOV.U32 R12, RZ, RZ, R38 ;  /* 0x000000ffff0c7224 */ /* 0x000fe400078e0026 */
[----:B------:R-:W-:-:S07]  /*28e0*/  IMAD.MOV.U32 R43, RZ, RZ, R39 ;  /* 0x000000ffff2b7224 */ /* 0x000fce00078e0027 */
[----:B------:R-:W-:Y:S05]  /*28f0*/  CALL.REL.NOINC `($__internal_1_$__cuda_sm20_div_rn_f64_full) ;  /* 0x0000004c00747944 */ /* 0x000fea0003c00000 */
.L_x_33:
[----:B------:R-:W-:Y:S05]  /*2900*/  BSYNC.RECONVERGENT B2 ;  /* 0x0000000000027941 */ /* 0x000fea0003800200 */
.L_x_32:
[----:B------:R-:W0:Y:S01]  /*2910*/  MUFU.RCP64H R5, R39 ;  /* 0x0000002700057308 */ /* 0x000e220000001800 */
[----:B------:R-:W-:Y:S01]  /*2920*/  IMAD.MOV.U32 R4, RZ, RZ, 0x1 ;  /* 0x00000001ff047424 */ /* 0x000fe200078e00ff */
[----:B------:R-:W-:Y:S01]  /*2930*/  FSETP.GEU.AND P3, PT, |R19|, 6.5827683646048100446e-37, PT ;  /* 0x036000001300780b */ /* 0x000fe20003f6e200 */
[----:B------:R-:W-:Y:S01]  /*2940*/  UMOV UR6, 0xe48e0530 ;  /* 0xe48e053000067882 */ /* 0x000fe20000000000 */
[----:B------:R-:W-:Y:S01]  /*2950*/  UMOV UR7, 0x2b2bff2e ;  /* 0x2b2bff2e00077882 */ /* 0x000fe20000000000 */
[----:B------:R-:W-:Y:S01]  /*2960*/  BSSY.RECONVERGENT B2, `(.L_x_34) ;  /* 0x0000017000027945 */ /* 0x000fe20003800200 */
[C---:B------:R-:W-:Y:S01]  /*2970*/  DSETP.GT.AND P0, PT, R38.reuse, UR6, PT ;  /* 0x0000000626007e2a */ /* 0x040fe2000bf04000 */
[----:B------:R-:W-:Y:S01]  /*2980*/  FSEL R2, R11, 1.875, !P1 ;  /* 0x3ff000000b027808 */ /* 0x000fe20004800000 */
        /* <DEDUP_REMOVED lines=8> */
[----:B------:R-:W-:-:S09]  /*2a10*/  FSEL R4, R10, RZ, !P1 ;  /* 0x000000ff0a047208 */ /* 0x000fd20004800000 */
        /* <DEDUP_REMOVED lines=11> */
.L_x_35:
[----:B------:R-:W-:Y:S05]  /*2ad0*/  BSYNC.RECONVERGENT B2 ;  /* 0x0000000000027941 */ /* 0x000fea0003800200 */
.L_x_34:
        /* <DEDUP_REMOVED lines=35> */
.L_x_37:
[----:B------:R-:W-:Y:S05]  /*2d10*/  BSYNC.RECONVERGENT B2 ;  /* 0x0000000000027941 */ /* 0x000fea0003800200 */
.L_x_36:
[----:B------:R-:W0:Y:S01]  /*2d20*/  MUFU.RCP64H R13, R37 ;  /* 0x00000025000d7308 */ /* 0x000e220000001800 */
[----:B------:R-:W-:Y:S01]  /*2d30*/  IMAD.MOV.U32 R12, RZ, RZ, 0x1 ;  /* 0x00000001ff0c7424 */ /* 0x000fe200078e00ff */
[----:B------:R-:W-:Y:S01]  /*2d40*/  FSETP.GEU.AND P3, PT, |R19|, 6.5827683646048100446e-37, PT ;  /* 0x036000001300780b */ /* 0x000fe20003f6e200 */
[----:B------:R-:W-:Y:S01]  /*2d50*/  UMOV UR6, 0xe48e0530 ;  /* 0xe48e053000067882 */ /* 0x000fe20000000000 */
[----:B------:R-:W-:Y:S01]  /*2d60*/  UMOV UR7, 0x2b2bff2e ;  /* 0x2b2bff2e00077882 */ /* 0x000fe20000000000 */
[----:B------:R-:W-:Y:S01]  /*2d70*/  BSSY.RECONVERGENT B2, `(.L_x_38) ;  /* 0x0000017000027945 */ /* 0x000fe20003800200 */
[C---:B------:R-:W-:Y:S01]  /*2d80*/  DSETP.GT.AND P0, PT, R36.reuse, UR6, PT ;  /* 0x0000000624007e2a */ /* 0x040fe2000bf04000 */
[----:B------:R-:W-:Y:S02]  /*2d90*/  FSEL R4, R10, R4, !P1 ;  /* 0x000000040a047208 */ /* 0x000fe40004800000 */
        /* <DEDUP_REMOVED lines=20> */
.L_x_39:
[----:B------:R-:W-:Y:S05]  /*2ee0*/  BSYNC.RECONVERGENT B2 ;  /* 0x0000000000027941 */ /* 0x000fea0003800200 */
.L_x_38:
        /* <DEDUP_REMOVED lines=9> */
[----:B------:R-:W-:Y:S01]  /*2f80*/  UMOV UR7, 0x2b2bff2e ;  /* 0x2b2bff2e00077882 */ /* 0x000fe20000000000 */
[----:B------:R-:W-:Y:S01]  /*2f90*/  DSETP.MIN.AND P3, P4, R20, R4, PT ;  /* 0x000000041400722a */ /* 0x000fe20003c60000 */
[----:B------:R-:W-:Y:S01]  /*2fa0*/  IMAD.MOV.U32 R13, RZ, RZ, R4 ;  /* 0x000000ffff0d7224 */ /* 0x000fe200078e0004 */
[C---:B------:R-:W-:Y:S01]  /*2fb0*/  DSETP.GEU.AND P1, PT, R34.reuse, -UR6, PT ;  /* 0x8000000622007e2a */ /* 0x040fe2000bf2e000 */
[----:B------:R-:W-:Y:S03]  /*2fc0*/  BSSY.RECONVERGENT B2, `(.L_x_40) ;  /* 0x0000016000027945 */ /* 0x000fe60003800200 */
[----:B------:R-:W-:Y:S01]  /*2fd0*/  SEL R20, R0, R13, P3 ;  /* 0x0000000d00147207 */ /* 0x000fe20001800000 */
        /* <DEDUP_REMOVED lines=20> */
.L_x_41:
[----:B------:R-:W-:Y:S05]  /*3120*/  BSYNC.RECONVERGENT B2 ;  /* 0x0000000000027941 */ /* 0x000fea0003800200 */
.L_x_40:
        /* <DEDUP_REMOVED lines=28> */
.L_x_43:
[----:B------:R-:W-:Y:S05]  /*32f0*/  BSYNC.RECONVERGENT B2 ;  /* 0x0000000000027941 */ /* 0x000fea0003800200 */
.L_x_42:
        /* <DEDUP_REMOVED lines=8> */
[----:B------:R-:W-:-:S06]  /*3380*/  SEL R4, R20, R4, P0 ;  /* 0x0000000414047207 */ /* 0x000fcc0000000000 */
[----:B------:R-:W-:Y:S02]  /*3390*/  @P1 LOP3.LUT R13, R11, 0x80000, RZ, 0xfc, !PT ;  /* 0x000800000b0d1812 */ /* 0x000fe400078efcff */
[----:B------:R-:W1:Y:S03]  /*33a0*/  LDC.64 R10, c[0x0][0x428] ;  /* 0x00010a00ff0a7b82 */ /* 0x000e660000000a00 */
[----:B------:R-:W-:-:S06]  /*33b0*/  IMAD.MOV.U32 R5, RZ, RZ, R13 ;  /* 0x000000ffff057224 */ /* 0x000fcc00078e000d */
[----:B0-----:R-:W-:-:S08]  /*33c0*/  DMUL R4, R4, UR6 ;  /* 0x0000000604047c28 */ /* 0x001fd00008000000 */
[----:B------:R-:W-:Y:S02]  /*33d0*/  DSETP.MIN.AND P0, P1, R4, 1, PT ;  /* 0x3ff000000400742a */ /* 0x000fe40003900000 */
[----:B------:R-:W-:-:S04]  /*33e0*/  IMAD.MOV.U32 R0, RZ, RZ, R5 ;  /* 0x000000ffff007224 */ /* 0x000fc800078e0005 */
[----:B------:R-:W-:Y:S02]  /*33f0*/  SEL R4, R4, RZ, P0 ;  /* 0x000000ff04047207 */ /* 0x000fe40000000000 */
[----:B------:R-:W-:-:S06]  /*3400*/  FSEL R13, R0, 1.875, P0 ;  /* 0x3ff00000000d7808 */ /* 0x000fcc0000000000 */
[----:B------:R-:W-:-:S05]  /*3410*/  @P1 LOP3.LUT R13, R2, 0x3ff00000, RZ, 0xfc, !PT ;  /* 0x3ff00000020d1812 */ /* 0x000fca00078efcff */
[----:B------:R-:W-:Y:S02]  /*3420*/  IMAD.MOV.U32 R5, RZ, RZ, R13 ;  /* 0x000000ffff057224 */ /* 0x000fe400078e000d */
[----:B-1----:R-:W-:-:S04]  /*3430*/  IMAD.WIDE R12, R3, 0x8, R10 ;  /* 0x00000008030c7825 */ /* 0x002fc800078e020a */
[----:B------:R-:W-:-:S07]  /*3440*/  DFMA R8, R38, R4, R8 ;  /* 0x000000042608722b */ /* 0x000fce0000000008 */
[----:B------:R-:W-:Y:S04]  /*3450*/  STG.E.64 desc[UR4][R12.64], R8 ;  /* 0x000000080c007986 */ /* 0x000fe8000c101b04 */
[----:B------:R-:W2:Y:S02]  /*3460*/  LDG.E.64 R2, desc[UR4][R6.64] ;  /* 0x0000000406027981 */ /* 0x000ea4000c1e1b00 */
[----:B--2---:R-:W-:-:S07]  /*3470*/  DFMA R2, R36, R4, R2 ;  /* 0x000000042402722b */ /* 0x004fce0000000002 */
[----:B------:R-:W-:Y:S04]  /*3480*/  STG.E.64 desc[UR4][R12.64+0x8], R2 ;  /* 0x000008020c007986 */ /* 0x000fe8000c101b04 */
[----:B------:R-:W2:Y:S02]  /*3490*/  LDG.E.64 R10, desc[UR4][R6.64] ;  /* 0x00000004060a7981 */ /* 0x000ea4000c1e1b00 */
[----:B--2---:R-:W-:-:S07]  /*34a0*/  DFMA R10, R34, R4, R10 ;  /* 0x00000004220a722b */ /* 0x004fce000000000a */
[----:B------:R-:W-:Y:S01]  /*34b0*/  STG.E.64 desc[UR4][R12.64+0x10], R10 ;  /* 0x0000100a0c007986 */ /* 0x000fe2000c101b04 */
[----:B------:R-:W-:Y:S05]  /*34c0*/  EXIT ;  /* 0x000000000000794d */ /* 0x000fea0003800000 */
.L_x_1:
[----:B------:R-:W0:Y:S02]  /*34d0*/  LDC.64 R4, c[0x0][0x3d0] ;  /* 0x0000f400ff047b82 */ /* 0x000e240000000a00 */
[----:B0-----:R-:W-:-:S05]  /*34e0*/  IMAD.WIDE R4, R3, 0x8, R4 ;  /* 0x0000000803047825 */ /* 0x001fca00078e0204 */
[----:B------:R-:W2:Y:S04]  /*34f0*/  LDG.E R14, desc[UR4][R4.64] ;  /* 0x00000004040e7981 */ /* 0x000ea8000c1e1900 */
[----:B------:R-:W3:Y:S04]  /*3500*/  LDG.E R15, desc[UR4][R4.64+0x8] ;  /* 0x00000804040f7981 */ /* 0x000ee8000c1e1900 */
[----:B------:R-:W4:Y:S01]  /*3510*/  LDG.E R16, desc[UR4][R4.64+0x10] ;  /* 0x0000100404107981 */ /* 0x000f22000c1e1900 */
[----:B--2---:R-:W-:Y:S02]  /*3520*/  IMAD.SHL.U32 R7, R14, 0x2, RZ ;  /* 0x000000020e077824 */ /* 0x004fe400078e00ff */
[----:B---3--:R-:W-:-:S02]  /*3530*/  IMAD.SHL.U32 R9, R15, 0x2, RZ ;  /* 0x000000020f097824 */ /* 0x008fc400078e00ff */
[----:B------:R-:W-:-:S04]  /*3540*/  IMAD.WIDE R6, R7, 0x8, R12 ;  /* 0x0000000807067825 */ /* 0x000fc800078e020c */
[----:B----4-:R-:W-:Y:S01]  /*3550*/  IMAD.SHL.U32 R11, R16, 0x2, RZ ;  /* 0x00000002100b7824 */ /* 0x010fe200078e00ff */
[----:B------:R-:W2:Y:S01]  /*3560*/  LDG.E.64 R22, desc[UR4][R6.64] ;  /* 0x0000000406167981 */ /* 0x000ea2000c1e1b00 */
[----:B------:R-:W-:-:S03]  /*3570*/  IMAD.WIDE R8, R9, 0x8, R12 ;  /* 0x0000000809087825 */ /* 0x000fc600078e020c */
[----:B------:R-:W3:Y:S01]  /*3580*/  LDG.E.64 R20, desc[UR4][R6.64+0x8] ;  /* 0x0000080406147981 */ /* 0x000ee2000c1e1b00 */
[----:B------:R-:W-:-:S03]  /*3590*/  IMAD.WIDE R10, R11, 0x8, R12 ;  /* 0x000000080b0a7825 */ /* 0x000fc600078e020c */
[----:B------:R-:W3:Y:S04]  /*35a0*/  LDG.E.64 R26, desc[UR4][R8.64+0x8] ;  /* 0x00000804081a7981 */ /* 0x000ee8000c1e1b00 */
[----:B------:R-:W2:Y:S04]  /*35b0*/  LDG.E.64 R24, desc[UR4][R10.64] ;  /* 0x000000040a187981 */ /* 0x000ea8000c1e1b00 */
[----:B------:R-:W4:Y:S04]  /*35c0*/  LDG.E.64 R4, desc[UR4][R8.64] ;  /* 0x0000000408047981 */ /* 0x000f28000c1e1b00 */
[----:B------:R-:W5:Y:S01]  /*35d0*/  LDG.E.64 R12, desc[UR4][R10.64+0x8] ;  /* 0x000008040a0c7981 */ /* 0x000f62000c1e1b00 */
[----:B---3--:R-:W-:-:S02]  /*35e0*/  DADD R26, -R20, R26 ;  /* 0x00000000141a7229 */ /* 0x008fc4000000011a */
[C---:B--2---:R-:W-:Y:S02]  /*35f0*/  DADD R24, -R22.reuse, R24 ;  /* 0x0000000016187229 */ /* 0x044fe40000000118 */
[----:B----4-:R-:W-:Y:S02]  /*3600*/  DADD R22, -R22, R4 ;  /* 0x0000000016167229 */ /* 0x010fe40000000104 */
[----:B-----5:R-:W-:-:S04]  /*3610*/  DADD R20, -R20, R12 ;  /* 0x0000000014147229 */ /* 0x020fc8000000010c */
[----:B------:R-:W-:-:S08]  /*3620*/  DMUL R50, R24, R26 ;  /* 0x0000001a18327228 */ /* 0x000fd00000000000 */
[----:B------:R-:W-:-:S08]  /*3630*/  DFMA R50, R22, R20, -R50 ;  /* 0x000000141632722b */ /* 0x000fd00000000832 */
[----:B------:R-:W-:-:S14]  /*3640*/  DSETP.GTU.AND P0, PT, R50, RZ, PT ;  /* 0x000000ff3200722a */ /* 0x000fdc0003f0c000 */
        /* <DEDUP_REMOVED lines=32> */
.L_x_44:
[----:B------:R-:W0:Y:S01]  /*3850*/  LDCU.64 UR8, c[0x0][0x3e8] ;  /* 0x00007d00ff0877ac */ /* 0x000e220008000a00 */
[--C-:B------:R-:W-:Y:S02]  /*3860*/  SHF.R.S64 R4, RZ, 0x1d, R15.reuse ;  /* 0x0000001dff047819 */ /* 0x100fe4000000100f */
[--C-:B------:R-:W-:Y:S01]  /*3870*/  SHF.R.S64 R6, RZ, 0x1d, R16.reuse ;  /* 0x0000001dff067819 */ /* 0x100fe20000001010 */
[----:B------:R-:W1:Y:S01]  /*3880*/  LDCU.64 UR6, c[0x0][0x3f0] ;  /* 0x00007e00ff0677ac */ /* 0x000e620008000a00 */
[----:B------:R-:W-:Y:S02]  /*3890*/  SHF.R.S32.HI R7, RZ, 0x1d, R16 ;  /* 0x0000001dff077819 */ /* 0x000fe40000011410 */
[----:B------:R-:W-:Y:S02]  /*38a0*/  SHF.R.S32.HI R5, RZ, 0x1d, R15 ;  /* 0x0000001dff057819 */ /* 0x000fe4000001140f */
[----:B------:R-:W-:Y:S02]  /*38b0*/  SHF.R.S64 R8, RZ, 0x1d, R14 ;  /* 0x0000001dff087819 */ /* 0x000fe4000000100e */
[----:B0-----:R-:W-:-:S02]  /*38c0*/  IADD3 R54, P0, PT, R4, UR8, RZ ;  /* 0x0000000804367c10 */ /* 0x001fc4000ff1e0ff */
[----:B------:R-:W-:Y:S02]  /*38d0*/  IADD3 R46, P2, PT, R6, UR8, RZ ;  /* 0x00000008062e7c10 */ /* 0x000fe4000ff5e0ff */
[----:B-1----:R-:W-:Y:S02]  /*38e0*/  IADD3 R52, P1, PT, R4, UR6, RZ ;  /* 0x0000000604347c10 */ /* 0x002fe4000ff3e0ff */
[----:B------:R-:W-:Y:S02]  /*38f0*/  IADD3 R16, P3, PT, R6, UR6, RZ ;  /* 0x0000000606107c10 */ /* 0x000fe4000ff7e0ff */
[C---:B------:R-:W-:Y:S02]  /*3900*/  IADD3.X R55, PT, PT, R5.reuse, UR9, RZ, P0, !PT ;  /* 0x0000000905377c10 */ /* 0x040fe400087fe4ff */
[----:B------:R-:W-:Y:S02]  /*3910*/  IADD3.X R53, PT, PT, R5, UR7, RZ, P1, !PT ;  /* 0x0000000705357c10 */ /* 0x000fe40008ffe4ff */
[----:B------:R-:W-:-:S02]  /*3920*/  IADD3.X R47, PT, PT, R7, UR9, RZ, P2, !PT ;  /* 0x00000009072f7c10 */ /* 0x000fc400097fe4ff */
[----:B------:R-:W-:Y:S01]  /*3930*/  IADD3.X R17, PT, PT, R7, UR7, RZ, P3, !PT ;  /* 0x0000000707117c10 */ /* 0x000fe20009ffe4ff */
[----:B------:R-:W2:Y:S04]  /*3940*/  LDG.E.64 R54, desc[UR4][R54.64] ;  /* 0x0000000436367981 */ /* 0x000ea8000c1e1b00 */
[----:B------:R-:W2:Y:S04]  /*3950*/  LDG.E.64 R52, desc[UR4][R52.64] ;  /* 0x0000000434347981 */ /* 0x000ea8000c1e1b00 */
[----:B------:R-:W3:Y:S04]  /*3960*/  LDG.E.64 R46, desc[UR4][R46.64] ;  /* 0x000000042e2e7981 */ /* 0x000ee8000c1e1b00 */
[----:B------:R-:W3:Y:S01]  /*3970*/  LDG.E.64 R16, desc[UR4][R16.64] ;  /* 0x0000000410107981 */ /* 0x000ee2000c1e1b00 */
[----:B------:R-:W-:-:S02]  /*3980*/  SHF.R.S32.HI R9, RZ, 0x1d, R14 ;  /* 0x0000001dff097819 */ /* 0x000fc4000001140e */
[C---:B------:R-:W-:Y:S02]  /*3990*/  IADD3 R48, P0, PT, R8.reuse, UR8, RZ ;  /* 0x0000000808307c10 */ /* 0x040fe4000ff1e0ff */
[----:B------:R-:W-:Y:S02]  /*39a0*/  IADD3 R12, P1, PT, R8, UR6, RZ ;  /* 0x00000006080c7c10 */ /* 0x000fe4000ff3e0ff */
[C---:B------:R-:W-:Y:S02]  /*39b0*/  IADD3.X R49, PT, PT, R9.reuse, UR9, RZ, P0, !PT ;  /* 0x0000000909317c10 */ /* 0x040fe400087fe4ff */
[----:B------:R-:W-:-:S04]  /*39c0*/  IADD3.X R13, PT, PT, R9, UR7, RZ, P1, !PT ;  /* 0x00000007090d7c10 */ /* 0x000fc80008ffe4ff */
[----:B------:R-:W4:Y:S04]  /*39d0*/  LDG.E.64 R48, desc[UR4][R48.64] ;  /* 0x0000000430307981 */ /* 0x000f28000c1e1b00 */
[----:B------:R0:W4:Y:S01]  /*39e0*/  LDG.E.64 R60, desc[UR4][R12.64] ;  /* 0x000000040c3c7981 */ /* 0x000122000c1e1b00 */
[C---:B------:R-:W-:Y:S02]  /*39f0*/  IADD3 R10, P0, PT, R0.reuse, UR6, RZ ;  /* 0x00000006000a7c10 */ /* 0x040fe4000ff1e0ff */
[----:B------:R-:W-:Y:S02]  /*3a00*/  IADD3 R58, P1, PT, R0, UR8, RZ ;  /* 0x00000008003a7c10 */ /* 0x000fe4000ff3e0ff */
[C---:B------:R-:W-:Y:S02]  /*3a10*/  IADD3.X R11, PT, PT, R18.reuse, UR7, RZ, P0, !PT ;  /* 0x00000007120b7c10 */ /* 0x040fe400087fe4ff */
[----:B------:R-:W-:-:S04]  /*3a20*/  IADD3.X R59, PT, PT, R18, UR9, RZ, P1, !PT ;  /* 0x00000009123b7c10 */ /* 0x000fc80008ffe4ff */
[----:B------:R-:W5:Y:S04]  /*3a30*/  LDG.E.64 R10, desc[UR4][R10.64] ;  /* 0x000000040a0a7981 */ /* 0x000f68000c1e1b00 */
[----:B------:R-:W5:Y:S01]  /*3a40*/  LDG.E.64 R56, desc[UR4][R58.64] ;  /* 0x000000043a387981 */ /* 0x000f62000c1e1b00 */
[----:B------:R-:W-:Y:S01]  /*3a50*/  UMOV UR6, 0xd2f1a9fc ;  /* 0xd2f1a9fc00067882 */ /* 0x000fe20000000000 */
[----:B------:R-:W-:Y:S01]  /*3a60*/  UMOV UR7, 0x3f50624d ;  /* 0x3f50624d00077882 */ /* 0x000fe20000000000 */
[----:B------:R-:W-:Y:S01]  /*3a70*/  BSSY.RECONVERGENT B0, `(.L_x_45) ;  /* 0x000003a000007945 */ /* 0x000fe20003800200 */
[----:B--2---:R-:W-:Y:S02]  /*3a80*/  DADD R52, R54, -R52 ;  /* 0x0000000036347229 */ /* 0x004fe40000000834 */
[----:B---3--:R-:W-:-:S08]  /*3a90*/  DADD R16, R46, -R16 ;  /* 0x000000002e107229 */ /* 0x008fd00000000810 */
[----:B------:R-:W-:Y:S01]  /*3aa0*/  IMAD.MOV.U32 R0, RZ, RZ, R53 ;  /* 0x000000ffff007224 */ /* 0x000fe200078e0035 */
[----:B------:R-:W-:Y:S01]  /*3ab0*/  DSETP.MIN.AND P0, P1, R52, R16, PT ;  /* 0x000000103400722a */ /* 0x000fe20003900000 */
[----:B------:R-:W-:Y:S02]  /*3ac0*/  IMAD.MOV.U32 R15, RZ, RZ, R17 ;  /* 0x000000ffff0f7224 */ /* 0x000fe400078e0011 */
[----:B0-----:R-:W-:-:S03]  /*3ad0*/  IMAD.MOV.U32 R13, RZ, RZ, R16 ;  /* 0x000000ffff0d7224 */ /* 0x001fc600078e0010 */
[----:B------:R-:W-:Y:S01]  /*3ae0*/  FSEL R19, R0, R15, P0 ;  /* 0x0000000f00137208 */ /* 0x000fe20000000000 */
[----:B------:R-:W-:Y:S01]  /*3af0*/  IMAD.MOV.U32 R0, RZ, RZ, R52 ;  /* 0x000000ffff007224 */ /* 0x000fe200078e0034 */
[----:B----4-:R-:W-:-:S04]  /*3b00*/  DADD R60, R48, -R60 ;  /* 0x00000000303c7229 */ /* 0x010fc8000000083c */
[----:B------:R-:W-:Y:S02]  /*3b10*/  SEL R12, R0, R13, P0 ;  /* 0x0000000d000c7207 */ /* 0x000fe40000000000 */
[----:B------:R-:W-:-:S04]  /*3b20*/  @P1 LOP3.LUT R19, R15, 0x80000, RZ, 0xfc, !PT ;  /* 0x000800000f131812 */ /* 0x000fc800078efcff */
[----:B------:R-:W-:Y:S02]  /*3b30*/  IMAD.MOV.U32 R0, RZ, RZ, R61 ;  /* 0x000000ffff007224 */ /* 0x000fe400078e003d */
[----:B------:R-:W-:Y:S01]  /*3b40*/  IMAD.MOV.U32 R13, RZ, RZ, R19 ;  /* 0x000000ffff0d7224 */ /* 0x000fe200078e0013 */
[----:B-----5:R-:W-:-:S03]  /*3b50*/  DADD R10, R56, -R10 ;  /* 0x00000000380a7229 */ /* 0x020fc6000000080a */
[----:B------:R-:W-:Y:S02]  /*3b60*/  IMAD.MOV.U32 R15, RZ, RZ, R13 ;  /* 0x000000ffff0f7224 */ /* 0x000fe400078e000d */
[----:B------:R-:W-:-:S06]  /*3b70*/  DSETP.MIN.AND P0, P1, R60, R12, PT ;  /* 0x0000000c3c00722a */ /* 0x000fcc0003900000 */
[----:B------:R-:W-:Y:S01]  /*3b80*/  FSEL R19, R0, R15, P0 ;  /* 0x0000000f00137208 */ /* 0x000fe20000000000 */
[----:B------:R-:W-:-:S05]  /*3b90*/  IMAD.MOV.U32 R0, RZ, RZ, R60 ;  /* 0x000000ffff007224 */ /* 0x000fca00078e003c */
[----:B------:R-:W-:Y:S01]  /*3ba0*/  SEL R12, R0, R12, P0 ;  /* 0x0000000c000c7207 */ /* 0x000fe20000000000 */
[----:B------:R-:W-:Y:S01]  /*3bb0*/  IMAD.MOV.U32 R0, RZ, RZ, R11 ;  /* 0x000000ffff007224 */ /* 0x000fe200078e000b */
[----:B------:R-:W-:-:S05]  /*3bc0*/  @P1 LOP3.LUT R19, R15, 0x80000, RZ, 0xfc, !PT ;  /* 0x000800000f131812 */ /* 0x000fca00078efcff */
[----:B------:R-:W-:-:S04]  /*3bd0*/  IMAD.MOV.U32 R13, RZ, RZ, R19 ;  /* 0x000000ffff0d7224 */ /* 0x000fc800078e0013 */
[----:B------:R-:W-:Y:S02]  /*3be0*/  IMAD.MOV.U32 R15, RZ, RZ, R13 ;  /* 0x000000ffff0f7224 */ /* 0x000fe400078e000d */
[----:B------:R-:W-:-:S06]  /*3bf0*/  DSETP.MIN.AND P0, P1, R10, R12, PT ;  /* 0x0000000c0a00722a */ /* 0x000fcc0003900000 */
[----:B------:R-:W-:Y:S02]  /*3c00*/  FSEL R19, R0, R15, P0 ;  /* 0x0000000f00137208 */ /* 0x000fe40000000000 */
[----:B------:R-:W-:-:S06]  /*3c10*/  SEL R10, R10, R12, P0 ;  /* 0x0000000c0a0a7207 */ /* 0x000fcc0000000000 */
[----:B------:R-:W-:-:S05]  /*3c20*/  @P1 LOP3.LUT R19, R15, 0x80000, RZ, 0xfc, !PT ;  /* 0x000800000f131812 */ /* 0x000fca00078efcff */
[----:B------:R-:W-:Y:S01]  /*3c30*/  IMAD.MOV.U32 R11, RZ, RZ, R19 ;  /* 0x000000ffff0b7224 */ /* 0x000fe200078e0013 */
[----:B------:R-:W-:-:S05]  /*3c40*/  CS2R R18, SRZ ;  /* 0x0000000000127805 */ /* 0x000fca000001ff00 */
[----:B------:R-:W-:-:S14]  /*3c50*/  DSETP.GT.AND P0, PT, R10, UR6, PT ;  /* 0x000000060a007e2a */ /* 0x000fdc000bf04000 */
[----:B------:R-:W-:Y:S05]  /*3c60*/  @!P0 BRA `(.L_x_46) ;  /* 0x0000000000688947 */ /* 0x000fea0003800000 */
[----:B------:R-:W-:Y:S01]  /*3c70*/  UMOV UR6, 0xd2f1a9fc ;  /* 0xd2f1a9fc00067882 */ /* 0x000fe20000000000 */
[----:B------:R-:W-:Y:S01]  /*3c80*/  UMOV UR7, 0x3f70624d ;  /* 0x3f70624d00077882 */ /* 0x000fe20000000000 */
[----:B------:R-:W-:Y:S01]  /*3c90*/  IMAD.MOV.U32 R14, RZ, RZ, 0x1 ;  /* 0x00000001ff0e7424 */ /* 0x000fe200078e00ff */
[C---:B------:R-:W-:Y:S01]  /*3ca0*/  DADD R12, R10.reuse, UR6 ;  /* 0x000000060a0c7e29 */ /* 0x040fe20008000000 */
[----:B------:R-:W-:Y:S01]  /*3cb0*/  UMOV UR7, 0x3f50624d ;  /* 0x3f50624d00077882 */ /* 0x000fe20000000000 */
[----:B------:R-:W-:Y:S01]  /*3cc0*/  BSSY.RECONVERGENT B2, `(.L_x_47) ;  /* 0x0000012000027945 */ /* 0x000fe20003800200 */
[----:B------:R-:W-:-:S03]  /*3cd0*/  DADD R40, R10, -UR6 ;  /* 0x800000060a287e29 */ /* 0x000fc60008000000 */
[----:B------:R-:W0:Y:S07]  /*3ce0*/  MUFU.RCP64H R15, R13 ;  /* 0x0000000d000f7308 */ /* 0x000e2e0000001800 */
[----:B------:R-:W-:Y:S01]  /*3cf0*/  FSETP.GEU.AND P1, PT, |R41|, 6.5827683646048100446e-37, PT ;  /* 0x036000002900780b */ /* 0x000fe20003f2e200 */
        /* <DEDUP_REMOVED lines=12> */
[----:B------:R-:W-:-:S07]  /*3dc0*/  MOV R0, 0x3de0 ;  /* 0x00003de000007802 */ /* 0x000fce0000000f00 */
[----:B------:R-:W-:Y:S05]  /*3dd0*/  CALL.REL.NOINC `($__internal_1_$__cuda_sm20_div_rn_f64_full) ;  /* 0x00000038003c7944 */ /* 0x000fea0003c00000 */
.L_x_48:
[----:B------:R-:W-:Y:S05]  /*3de0*/  BSYNC.RECONVERGENT B2 ;  /* 0x0000000000027941 */ /* 0x000fea0003800200 */
.L_x_47:
[----:B------:R-:W-:Y:S02]  /*3df0*/  IMAD.MOV.U32 R18, RZ, RZ, R10 ;  /* 0x000000ffff127224 */ /* 0x000fe400078e000a */
[----:B------:R-:W-:-:S07]  /*3e00*/  IMAD.MOV.U32 R19, RZ, RZ, R11 ;  /* 0x000000ffff137224 */ /* 0x000fce00078e000b */
.L_x_46:
[----:B------:R-:W-:Y:S05]  /*3e10*/  BSYNC.RECONVERGENT B0 ;  /* 0x0000000000007941 */ /* 0x000fea0003800200 */
.L_x_45:
[----:B------:R-:W0:Y:S02]  /*3e20*/  LDCU.64 UR6, c[0x0][0x3c8] ;  /* 0x00007900ff0677ac */ /* 0x000e240008000a00 */
[----:B0-----:R-:W-:-:S14]  /*3e30*/  DSETP.NEU.AND P0, PT, RZ, UR6, PT ;  /* 0x00000006ff007e2a */ /* 0x001fdc000bf0d000 */
[----:B------:R-:W-:Y:S05]  /*3e40*/  @!P0 BRA `(.L_x_49) ;  /* 0x0000000000448947 */ /* 0x000fea0003800000 */
[----:B------:R-:W-:Y:S01]  /*3e50*/  DSETP.MAX.AND P0, P1, R52, R16, PT ;  /* 0x000000103400722a */ /* 0x000fe2000390f000 */
[----:B------:R-:W-:Y:S01]  /*3e60*/  IMAD.MOV.U32 R0, RZ, RZ, R53 ;  /* 0x000000ffff007224 */ /* 0x000fe200078e0035 */
[----:B------:R-:W0:Y:S01]  /*3e70*/  LDCU.64 UR6, c[0x0][0x388] ;  /* 0x00007100ff0677ac */ /* 0x000e220008000a00 */
[----:B------:R-:W-:-:S03]  /*3e80*/  IMAD.MOV.U32 R11, RZ, RZ, R17 ;  /* 0x000000ffff0b7224 */ /* 0x000fc600078e0011 */
[----:B------:R-:W-:Y:S02]  /*3e90*/  SEL R10, R52, R16, P0 ;  /* 0x00000010340a7207 */ /* 0x000fe40000000000 */
[----:B------:R-:W-:Y:S01]  /*3ea0*/  FSEL R13, R0, R11, P0 ;  /* 0x0000000b000d7208 */ /* 0x000fe20000000000 */
[----:B------:R-:W-:-:S05]  /*3eb0*/  IMAD.MOV.U32 R0, RZ, RZ, R61 ;  /* 0x000000ffff007224 */ /* 0x000fca00078e003d */
[----:B------:R-:W-:-:S05]  /*3ec0*/  @P1 LOP3.LUT R13, R11, 0x80000, RZ, 0xfc, !PT ;  /* 0x000800000b0d1812 */ /* 0x000fca00078efcff */
[----:B------:R-:W-:-:S04]  /*3ed0*/  IMAD.MOV.U32 R11, RZ, RZ, R13 ;  /* 0x000000ffff0b7224 */ /* 0x000fc800078e000d */
[----:B------:R-:W-:Y:S02]  /*3ee0*/  IMAD.MOV.U32 R13, RZ, RZ, R11 ;  /* 0x000000ffff0d7224 */ /* 0x000fe400078e000b */
[----:B------:R-:W-:-:S06]  /*3ef0*/  DSETP.MAX.AND P0, P1, R60, R10, PT ;  /* 0x0000000a3c00722a */ /* 0x000fcc000390f000 */
[----:B------:R-:W-:Y:S02]  /*3f00*/  FSEL R15, R0, R13, P0 ;  /* 0x0000000d000f7208 */ /* 0x000fe40000000000 */
[----:B------:R-:W-:-:S06]  /*3f10*/  SEL R10, R60, R10, P0 ;  /* 0x0000000a3c0a7207 */ /* 0x000fcc0000000000 */
[----:B------:R-:W-:-:S05]  /*3f20*/  @P1 LOP3.LUT R15, R13, 0x80000, RZ, 0xfc, !PT ;  /* 0x000800000d0f1812 */ /* 0x000fca00078efcff */
[----:B------:R-:W-:-:S06]  /*3f30*/  IMAD.MOV.U32 R11, RZ, RZ, R15 ;  /* 0x000000ffff0b7224 */ /* 0x000fcc00078e000f */
[----:B0-----:R-:W-:-:S14]  /*3f40*/  DSETP.GEU.AND P0, PT, R10, UR6, PT ;  /* 0x000000060a007e2a */ /* 0x001fdc000bf0e000 */
[----:B------:R-:W-:Y:S05]  /*3f50*/  @!P0 EXIT ;  /* 0x000000000000894d */ /* 0x000fea0003800000 */
.L_x_49:
[----:B------:R-:W0:Y:S01]  /*3f60*/  MUFU.RCP64H R13, R51 ;  /* 0x00000033000d7308 */ /* 0x000e220000001800 */
[----:B------:R-:W-:Y:S01]  /*3f70*/  VIADD R12, R51, 0x300402 ;  /* 0x00300402330c7836 */ /* 0x000fe20000000000 */
[----:B------:R-:W-:Y:S01]  /*3f80*/  BSSY.RECONVERGENT B0, `(.L_x_50) ;  /* 0x0000013000007945 */ /* 0x000fe20003800200 */
[----:B------:R-:W-:-:S03]  /*3f90*/  DADD R46, -R48, R46 ;  /* 0x00000000302e7229 */ /* 0x000fc6000000012e */
[----:B------:R-:W-:Y:S01]  /*3fa0*/  FSETP.GEU.AND P0, PT, |R12|, 5.8789094863358348022e-39, PT ;  /* 0x004004020c00780b */ /* 0x000fe20003f0e200 */
[----:B0-----:R-:W-:-:S08]  /*3fb0*/  DFMA R10, -R50, R12, 1 ;  /* 0x3ff00000320a742b */ /* 0x001fd0000000010c */
[----:B------:R-:W-:-:S08]  /*3fc0*/  DFMA R10, R10, R10, R10 ;  /* 0x0000000a0a0a722b */ /* 0x000fd0000000000a */
[----:B------:R-:W-:Y:S02]  /*3fd0*/  DFMA R16, R12, R10, R12 ;  /* 0x0000000a0c10722b */ /* 0x000fe4000000000c */
[----:B------:R-:W-:Y:S02]  /*3fe0*/  DADD R10, -R48, R54 ;  /* 0x00000000300a7229 */ /* 0x000fe40000000136 */
[----:B------:R-:W-:-:S04]  /*3ff0*/  DADD R12, -R56, R48 ;  /* 0x00000000380c7229 */ /* 0x000fc80000000130 */
[----:B------:R-:W-:-:S08]  /*4000*/  DFMA R14, -R50, R16, 1 ;  /* 0x3ff00000320e742b */ /* 0x000fd00000000110 */
[----:B------:R-:W-:Y:S01]  /*4010*/  DFMA R16, R16, R14, R16 ;  /* 0x0000000e1010722b */ /* 0x000fe20000000010 */
[----:B------:R-:W-:Y:S10]  /*4020*/  @P0 BRA `(.L_x_51) ;  /* 0x0000000000200947 */ /* 0x000ff40003800000 */
[----:B------:R-:W-:Y:S01]  /*4030*/  LOP3.LUT R0, R51, 0x7fffffff, RZ, 0xc0, !PT ;  /* 0x7fffffff33007812 */ /* 0x000fe200078ec0ff */
[----:B------:R-:W-:Y:S02]  /*4040*/  IMAD.MOV.U32 R14, RZ, RZ, R50 ;  /* 0x000000ffff0e7224 */ /* 0x000fe400078e0032 */
[----:B------:R-:W-:Y:S02]  /*4050*/  IMAD.MOV.U32 R15, RZ, RZ, R51 ;  /* 0x000000ffff0f7224 */ /* 0x000fe400078e0033 */
[----:B------:R-:W-:Y:S01]  /*4060*/  VIADD R42, R0, 0xfff00000 ;  /* 0xfff00000002a7836 */ /* 0x000fe20000000000 */
[----:B------:R-:W-:-:S07]  /*4070*/  MOV R0, 0x4090 ;  /* 0x0000409000007802 */ /* 0x000fce0000000f00 */
[----:B------:R-:W-:Y:S05]  /*4080*/  CALL.REL.NOINC `($__internal_0_$__cuda_sm20_dblrcp_rn_slowpath_v3) ;  /* 0x0000003000f07944 */ /* 0x000fea0003c00000 */
[----:B------:R-:W-:Y:S02]  /*4090*/  IMAD.MOV.U32 R16, RZ, RZ, R40 ;  /* 0x000000ffff107224 */ /* 0x000fe400078e0028 */
[----:B------:R-:W-:-:S07]  /*40a0*/  IMAD.MOV.U32 R17, RZ, RZ, R41 ;  /* 0x000000ffff117224 */ /* 0x000fce00078e0029 */
.L_x_51:
[----:B------:R-:W-:Y:S05]  /*40b0*/  BSYNC.RECONVERGENT B0 ;  /* 0x0000000000007941 */ /* 0x000fea0003800200 */
.L_x_50:
[----:B------:R-:W-:Y:S01]  /*40c0*/  DMUL R40, R24, R10 ;  /* 0x0000000a18287228 */ /* 0x000fe20000000000 */
[----:B------:R-:W-:Y:S01]  /*40d0*/  BSSY.RECONVERGENT B0, `(.L_x_52) ;  /* 0x0000034000007945 */ /* 0x000fe20003800200 */
[----:B------:R-:W-:Y:S02]  /*40e0*/  DMUL R14, R26, R46 ;  /* 0x0000002e1a0e7228 */ /* 0x000fe40000000000 */
[----:B------:R-:W-:-:S04]  /*40f0*/  DSETP.GE.AND P0, PT, R12, RZ, PT ;  /* 0x000000ff0c00722a */ /* 0x000fc80003f06000 */
[----:B------:R-:W-:Y:S02]  /*4100*/  DFMA R40, R22, R46, -R40 ;  /* 0x0000002e1628722b */ /* 0x000fe40000000828 */
[----:B------:R-:W-:-:S06]  /*4110*/  DFMA R14, R20, R10, -R14 ;  /* 0x0000000a140e722b */ /* 0x000fcc000000080e */
[-C--:B------:R-:W-:Y:S02]  /*4120*/  DMUL R40, R40, R16.reuse ;  /* 0x0000001028287228 */ /* 0x080fe40000000000 */
[----:B------:R-:W-:-:S06]  /*4130*/  DMUL R14, R14, R16 ;  /* 0x000000100e0e7228 */ /* 0x000fcc0000000000 */
[-C--:B------:R-:W-:Y:S02]  /*4140*/  DMUL R54, R32, R40.reuse ;  /* 0x0000002820367228 */ /* 0x080fe40000000000 */
[-C--:B------:R-:W-:Y:S02]  /*4150*/  DMUL R52, R30, R40.reuse ;  /* 0x000000281e347228 */ /* 0x080fe40000000000 */
[----:B------:R-:W-:-:S04]  /*4160*/  DMUL R50, R28, R40 ;  /* 0x000000281c327228 */ /* 0x000fc80000000000 */
[-C--:B------:R-:W-:Y:S02]  /*4170*/  DFMA R54, R38, R14.reuse, R54 ;  /* 0x0000000e2636722b */ /* 0x080fe40000000036 */
[-C--:B------:R-:W-:Y:S02]  /*4180*/  DFMA R52, R36, R14.reuse, R52 ;  /* 0x0000000e2434722b */ /* 0x080fe40000000034 */
[----:B------:R-:W-:Y:S01]  /*4190*/  DFMA R50, R34, R14, R50 ;  /* 0x0000000e2232722b */ /* 0x000fe20000000032 */
[----:B------:R-:W-:Y:S10]  /*41a0*/  @!P0 BRA `(.L_x_53) ;  /* 0x0000000000508947 */ /* 0x000ff40003800000 */
[----:B------:R-:W-:-:S14]  /*41b0*/  DSETP.GE.AND P0, PT, R10, R46, PT ;  /* 0x0000002e0a00722a */ /* 0x000fdc0003f06000 */
[----:B------:R-:W-:Y:S05]  /*41c0*/  @!P0 BRA `(.L_x_54) ;  /* 0x0000000000248947 */ /* 0x000fea0003800000 */
[----:B------:R-:W-:Y:S02]  /*41d0*/  DADD R62, R12, R46 ;  /* 0x000000000c3e7229 */ /* 0x000fe4000000002e */
[----:B------:R-:W-:-:S06]  /*41e0*/  DSETP.GE.AND P0, PT, R10, RZ, PT ;  /* 0x000000ff0a00722a */ /* 0x000fcc0003f06000 */
[----:B------:R-:W-:Y:S02]  /*41f0*/  FSEL R48, R10, RZ, P0 ;  /* 0x000000ff0a307208 */ /* 0x000fe40000000000 */
[----:B------:R-:W-:Y:S01]  /*4200*/  FSEL R49, R11, -RZ, P0 ;  /* 0x800000ff0b317208 */ /* 0x000fe20000000000 */
[----:B------:R-:W-:-:S05]  /*4210*/  DSETP.GE.AND P0, PT, R62, RZ, PT ;  /* 0x000000ff3e00722a */ /* 0x000fca0003f06000 */
[----:B------:R-:W-:-:S09]  /*4220*/  DADD R48, R12, R48 ;  /* 0x000000000c307229 */ /* 0x000fd20000000030 */
[----:B------:R-:W-:Y:S05]  /*4230*/  @!P0 BRA `(.L_x_55) ;  /* 0x0000000000748947 */ /* 0x000fea0003800000 */
[----:B------:R-:W-:Y:S01]  /*4240*/  CS2R R62, SRZ ;  /* 0x00000000003e7805 */ /* 0x000fe2000001ff00 */
[----:B------:R-:W-:Y:S06]  /*4250*/  BRA `(.L_x_55) ;  /* 0x00000000006c7947 */ /* 0x000fec0003800000 */
.L_x_54:
[----:B------:R-:W-:Y:S02]  /*4260*/  DADD R62, R12, R10 ;  /* 0x000000000c3e7229 */ /* 0x000fe4000000000a */
[----:B------:R-:W-:-:S06]  /*4270*/  DSETP.GT.AND P0, PT, R46, RZ, PT ;  /* 0x000000ff2e00722a */ /* 0x000fcc0003f04000 */
[----:B------:R-:W-:Y:S02]  /*4280*/  FSEL R48, R46, RZ, P0 ;  /* 0x000000ff2e307208 */ /* 0x000fe40000000000 */
[----:B------:R-:W-:Y:S01]  /*4290*/  FSEL R49, R47, -RZ, P0 ;  /* 0x800000ff2f317208 */ /* 0x000fe20000000000 */
[----:B------:R-:W-:-:S05]  /*42a0*/  DSETP.GE.AND P0, PT, R62, RZ, PT ;  /* 0x000000ff3e00722a */ /* 0x000fca0003f06000 */
[----:B------:R-:W-:-:S09]  /*42b0*/  DADD R48, R12, R48 ;  /* 0x000000000c307229 */ /* 0x000fd20000000030 */
[----:B------:R-:W-:Y:S05]  /*42c0*/  @!P0 BRA `(.L_x_55) ;  /* 0x0000000000508947 */ /* 0x000fea0003800000 */
[----:B------:R-:W-:Y:S01]  /*42d0*/  CS2R R62, SRZ ;  /* 0x00000000003e7805 */ /* 0x000fe2000001ff00 */
[----:B------:R-:W-:Y:S06]  /*42e0*/  BRA `(.L_x_55) ;  /* 0x0000000000487947 */ /* 0x000fec0003800000 */
.L_x_53:
[----:B------:R-:W-:-:S14]  /*42f0*/  DSETP.GTU.AND P0, PT, R10, R46, PT ;  /* 0x0000002e0a00722a */ /* 0x000fdc0003f0c000 */
[----:B------:R-:W-:Y:S05]  /*4300*/  @P0 BRA `(.L_x_56) ;  /* 0x0000000000240947 */ /* 0x000fea0003800000 */
[C---:B------:R-:W-:Y:S02]  /*4310*/  DADD R48, R12.reuse, R46 ;  /* 0x000000000c307229 */ /* 0x040fe4000000002e */
[----:B------:R-:W-:Y:S02]  /*4320*/  DADD R14, R12, R10 ;  /* 0x000000000c0e7229 */ /* 0x000fe4000000000a */
[----:B------:R-:W-:-:S04]  /*4330*/  DSETP.GEU.AND P0, PT, R10, RZ, PT ;  /* 0x000000ff0a00722a */ /* 0x000fc80003f0e000 */
[----:B------:R-:W-:-:S04]  /*4340*/  DSETP.GTU.AND P1, PT, R48, RZ, PT ;  /* 0x000000ff3000722a */ /* 0x000fc80003f2c000 */
[----:B------:R-:W-:Y:S02]  /*4350*/  FSEL R62, R14, R12, !P0 ;  /* 0x0000000c0e3e7208 */ /* 0x000fe40004000000 */
[----:B------:R-:W-:-:S08]  /*4360*/  FSEL R63, R15, R13, !P0 ;  /* 0x0000000d0f3f7208 */ /* 0x000fd00004000000 */
[----:B------:R-:W-:Y:S05]  /*4370*/  @P1 BRA `(.L_x_55) ;  /* 0x0000000000241947 */ /* 0x000fea0003800000 */
[----:B------:R-:W-:Y:S01]  /*4380*/  CS2R R48, SRZ ;  /* 0x0000000000307805 */ /* 0x000fe2000001ff00 */
[----:B------:R-:W-:Y:S06]  /*4390*/  BRA `(.L_x_55) ;  /* 0x00000000001c7947 */ /* 0x000fec0003800000 */
.L_x_56:
[C---:B------:R-:W-:Y:S02]  /*43a0*/  DADD R48, R12.reuse, R10 ;  /* 0x000000000c307229 */ /* 0x040fe4000000000a */
[----:B------:R-:W-:Y:S02]  /*43b0*/  DADD R10, R12, R46 ;  /* 0x000000000c0a7229 */ /* 0x000fe4000000002e */
[----:B------:R-:W-:-:S04]  /*43c0*/  DSETP.GEU.AND P0, PT, R46, RZ, PT ;  /* 0x000000ff2e00722a */ /* 0x000fc80003f0e000 */
[----:B------:R-:W-:-:S04]  /*43d0*/  DSETP.GTU.AND P1, PT, R48, RZ, PT ;  /* 0x000000ff3000722a */ /* 0x000fc80003f2c000 */
[----:B------:R-:W-:Y:S02]  /*43e0*/  FSEL R62, R10, R12, !P0 ;  /* 0x0000000c0a3e7208 */ /* 0x000fe40004000000 */
[----:B------:R-:W-:-:S08]  /*43f0*/  FSEL R63, R11, R13, !P0 ;  /* 0x0000000d0b3f7208 */ /* 0x000fd00004000000 */
[----:B------:R-:W-:-:S07]  /*4400*/  @!P1 CS2R R48, SRZ ;  /* 0x0000000000309805 */ /* 0x000fce000001ff00 */
.L_x_55:
[----:B------:R-:W-:Y:S05]  /*4410*/  BSYNC.RECONVERGENT B0 ;  /* 0x0000000000007941 */ /* 0x000fea0003800200 */
.L_x_52:
[----:B------:R-:W0:Y:S01]  /*4420*/  MUFU.RCP64H R11, R55 ;  /* 0x00000037000b7308 */ /* 0x000e220000001800 */
[----:B------:R-:W-:Y:S01]  /*4430*/  IMAD.MOV.U32 R10, RZ, RZ, 0x1 ;  /* 0x00000001ff0a7424 */ /* 0x000fe200078e00ff */
[----:B------:R-:W1:Y:S01]  /*4440*/  LDC.64 R40, c[0x0][0x3a0] ;  /* 0x0000e800ff287b82 */ /* 0x000e620000000a00 */
[----:B------:R-:W1:Y:S01]  /*4450*/  LDCU.64 UR6, c[0x0][0x398] ;  /* 0x00007300ff0677ac */ /* 0x000e620008000a00 */
[----:B------:R-:W-:Y:S01]  /*4460*/  FSETP.GEU.AND P2, PT, |R63|, 6.5827683646048100446e-37, PT ;  /* 0x036000003f00780b */ /* 0x000fe20003f4e200 */
[----:B------:R-:W-:Y:S02]  /*4470*/  BSSY.RECONVERGENT B0, `(.L_x_57) ;  /* 0x0000019000007945 */ /* 0x000fe40003800200 */
[----:B0-----:R-:W-:-:S08]  /*4480*/  DFMA R12, -R54, R10, 1 ;  /* 0x3ff00000360c742b */ /* 0x001fd0000000010a */
[----:B------:R-:W-:Y:S02]  /*4490*/  DFMA R12, R12, R12, R12 ;  /* 0x0000000c0c0c722b */ /* 0x000fe4000000000c */
[----:B-1----:R-:W-:Y:S01]  /*44a0*/  DADD R46, -R40, UR6 ;  /* 0x00000006282e7e29 */ /* 0x002fe20008000100 */
[----:B------:R-:W-:Y:S01]  /*44b0*/  UMOV UR6, 0xe48e0530 ;  /* 0xe48e053000067882 */ /* 0x000fe20000000000 */
[----:B------:R-:W-:Y:S02]  /*44c0*/  UMOV UR7, 0x2b2bff2e ;  /* 0x2b2bff2e00077882 */ /* 0x000fe40000000000 */
[----:B------:R-:W-:Y:S02]  /*44d0*/  DSETP.GEU.AND P1, PT, R54, -UR6, PT ;  /* 0x8000000636007e2a */ /* 0x000fe4000bf2e000 */
[----:B------:R-:W-:Y:S02]  /*44e0*/  DFMA R12, R10, R12, R10 ;  /* 0x0000000c0a0c722b */ /* 0x000fe4000000000a */
[----:B------:R-:W-:-:S06]  /*44f0*/  DFMA R46, R46, R18, R40 ;  /* 0x000000122e2e722b */ /* 0x000fcc0000000028 */
        /* <DEDUP_REMOVED lines=16> */
.L_x_58:
[----:B------:R-:W-:Y:S05]  /*4600*/  BSYNC.RECONVERGENT B0 ;  /* 0x0000000000007941 */ /* 0x000fea0003800200 */
.L_x_57:
[----:B------:R-:W0:Y:S01]  /*4610*/  MUFU.RCP64H R11, R55 ;  /* 0x00000037000b7308 */ /* 0x000e220000001800 */
[----:B------:R-:W-:Y:S01]  /*4620*/  IMAD.MOV.U32 R10, RZ, RZ, 0x1 ;  /* 0x00000001ff0a7424 */ /* 0x000fe200078e00ff */
[----:B------:R-:W-:Y:S01]  /*4630*/  FSETP.GEU.AND P3, PT, |R49|, 6.5827683646048100446e-37, PT ;  /* 0x036000003100780b */ /* 0x000fe20003f6e200 */
[----:B------:R-:W-:Y:S01]  /*4640*/  UMOV UR6, 0xe48e0530 ;  /* 0xe48e053000067882 */ /* 0x000fe20000000000 */
[----:B------:R-:W-:Y:S01]  /*4650*/  UMOV UR7, 0x2b2bff2e ;  /* 0x2b2bff2e00077882 */ /* 0x000fe20000000000 */
[----:B------:R-:W-:Y:S01]  /*4660*/  BSSY.RECONVERGENT B0, `(.L_x_59) ;  /* 0x0000015000007945 */ /* 0x000fe20003800200 */
[C---:B------:R-:W-:Y:S01]  /*4670*/  DSETP.GT.AND P0, PT, R54.reuse, UR6, PT ;  /* 0x0000000636007e2a */ /* 0x040fe2000bf04000 */
[----:B------:R-:W-:Y:S02]  /*4680*/  FSEL R60, R12, RZ, !P1 ;  /* 0x000000ff0c3c7208 */ /* 0x000fe40004800000 */
        /* <DEDUP_REMOVED lines=18> */
.L_x_60:
[----:B------:R-:W-:Y:S05]  /*47b0*/  BSYNC.RECONVERGENT B0 ;  /* 0x0000000000007941 */ /* 0x000fea0003800200 */
.L_x_59:
[----:B------:R-:W0:Y:S01]  /*47c0*/  MUFU.RCP64H R13, R53 ;  /* 0x00000035000d7308 */ /* 0x000e220000001800 */
[----:B------:R-:W-:Y:S01]  /*47d0*/  IMAD.MOV.U32 R12, RZ, RZ, 0x1 ;  /* 0x00000001ff0c7424 */ /* 0x000fe200078e00ff */
[----:B------:R-:W-:Y:S01]  /*47e0*/  FSEL R60, R10, R60, P0 ;  /* 0x0000003c0a3c7208 */ /* 0x000fe20000000000 */
[----:B------:R-:W-:Y:S01]  /*47f0*/  UMOV UR6, 0xe48e0530 ;  /* 0xe48e053000067882 */ /* 0x000fe20000000000 */
[----:B------:R-:W-:Y:S01]  /*4800*/  FSEL R61, R11, R61, P0 ;  /* 0x0000003d0b3d7208 */ /* 0x000fe20000000000 */
[----:B------:R-:W-:Y:S01]  /*4810*/  UMOV UR7, 0x2b2bff2e ;  /* 0x2b2bff2e00077882 */ /* 0x000fe20000000000 */
[----:B------:R-:W-:Y:S01]  /*4820*/  FSETP.GEU.AND P2, PT, |R63|, 6.5827683646048100446e-37, PT ;  /* 0x036000003f00780b */ /* 0x000fe20003f4e200 */
[----:B------:R-:W-:Y:S01]  /*4830*/  IMAD.MOV.U32 R10, RZ, RZ, 0x80000 ;  /* 0x00080000ff0a7424 */ /* 0x000fe200078e00ff */
[----:B------:R-:W-:Y:S01]  /*4840*/  DSETP.GEU.AND P1, PT, R52, -UR6, PT ;  /* 0x8000000634007e2a */ /* 0x000fe2000bf2e000 */
[----:B------:R-:W-:Y:S01]  /*4850*/  BSSY.RECONVERGENT B0, `(.L_x_61) ;  /* 0x000001a000007945 */ /* 0x000fe20003800200 */
[----:B------:R-:W-:-:S02]  /*4860*/  DSETP.MIN.AND P3, P4, R60, 1000, PT ;  /* 0x408f40003c00742a */ /* 0x000fc40003c60000 */
        /* <DEDUP_REMOVED lines=24> */
.L_x_62:
[----:B------:R-:W-:Y:S05]  /*49f0*/  BSYNC.RECONVERGENT B0 ;  /* 0x0000000000007941 */ /* 0x000fea0003800200 */
.L_x_61:
        /* <DEDUP_REMOVED lines=26> */
.L_x_64:
[----:B------:R-:W-:Y:S05]  /*4ba0*/  BSYNC.RECONVERGENT B0 ;  /* 0x0000000000007941 */ /* 0x000fea0003800200 */
.L_x_63:
[----:B------:R-:W0:Y:S01]  /*4bb0*/  MUFU.RCP64H R13, R51 ;  /* 0x00000033000d7308 */ /* 0x000e220000001800 */
[----:B------:R-:W-:Y:S01]  /*4bc0*/  IMAD.MOV.U32 R12, RZ, RZ, 0x1 ;  /* 0x00000001ff0c7424 */ /* 0x000fe200078e00ff */
[----:B------:R-:W-:Y:S01]  /*4bd0*/  FSEL R60, R10, R60, P0 ;  /* 0x0000003c0a3c7208 */ /* 0x000fe20000000000 */
[----:B------:R-:W-:Y:S01]  /*4be0*/  IMAD.MOV.U32 R0, RZ, RZ, R64 ;  /* 0x000000ffff007224 */ /* 0x000fe200078e0040 */
[----:B------:R-:W-:Y:S01]  /*4bf0*/  FSEL R61, R11, R61, P0 ;  /* 0x0000003d0b3d7208 */ /* 0x000fe20000000000 */
[----:B------:R-:W-:Y:S01]  /*4c00*/  UMOV UR6, 0xe48e0530 ;  /* 0xe48e053000067882 */ /* 0x000fe20000000000 */
[----:B------:R-:W-:Y:S01]  /*4c10*/  FSETP.GEU.AND P2, PT, |R63|, 6.5827683646048100446e-37, PT ;  /* 0x036000003f00780b */ /* 0x000fe20003f4e200 */
[----:B------:R-:W-:Y:S01]  /*4c20*/  UMOV UR7, 0x2b2bff2e ;  /* 0x2b2bff2e00077882 */ /* 0x000fe20000000000 */
[----:B------:R-:W-:Y:S01]  /*4c30*/  IMAD.MOV.U32 R11, RZ, RZ, R60 ;  /* 0x000000ffff0b7224 */ /* 0x000fe200078e003c */
[----:B------:R-:W-:Y:S01]  /*4c40*/  DSETP.GEU.AND P1, PT, R50, -UR6, PT ;  /* 0x8000000632007e2a */ /* 0x000fe2000bf2e000 */
[----:B------:R-:W-:Y:S01]  /*4c50*/  BSSY.RECONVERGENT B0, `(.L_x_65) ;  /* 0x0000019000007945 */ /* 0x000fe20003800200 */
[----:B------:R-:W-:-:S02]  /*4c60*/  DSETP.MIN.AND P3, P4, R64, R60, PT ;  /* 0x0000003c4000722a */ /* 0x000fc40003c60000 */
[----:B0-----:R-:W-:-:S04]  /*4c70*/  DFMA R14, -R50, R12, 1 ;  /* 0x3ff00000320e742b */ /* 0x001fc8000000010c */
[----:B------:R-:W-:-:S04]  /*4c80*/  SEL R64, R0, R11, P3 ;  /* 0x0000000b00407207 */ /* 0x000fc80001800000 */
        /* <DEDUP_REMOVED lines=21> */
.L_x_66:
[----:B------:R-:W-:Y:S05]  /*4de0*/  BSYNC.RECONVERGENT B0 ;  /* 0x0000000000007941 */ /* 0x000fea0003800200 */
.L_x_65:
        /* <DEDUP_REMOVED lines=26> */
.L_x_68:
[----:B------:R-:W-:Y:S05]  /*4f90*/  BSYNC.RECONVERGENT B0 ;  /* 0x0000000000007941 */ /* 0x000fea0003800200 */
.L_x_67:
[----:B------:R-:W-:Y:S01]  /*4fa0*/  FSEL R60, R10, R60, P0 ;  /* 0x0000003c0a3c7208 */ /* 0x000fe20000000000 */
[----:B------:R-:W-:Y:S01]  /*4fb0*/  IMAD.MOV.U32 R0, RZ, RZ, R65 ;  /* 0x000000ffff007224 */ /* 0x000fe200078e0041 */
[----:B------:R-:W-:Y:S01]  /*4fc0*/  FSEL R61, R11, R61, P0 ;  /* 0x0000003d0b3d7208 */ /* 0x000fe20000000000 */
[----:B------:R-:W-:Y:S01]  /*4fd0*/  IMAD.MOV.U32 R14, RZ, RZ, 0x80000 ;  /* 0x00080000ff0e7424 */ /* 0x000fe200078e00ff */
[----:B------:R-:W0:Y:S03]  /*4fe0*/  LDCU.64 UR6, c[0x0][0x3f8] ;  /* 0x00007f00ff0677ac */ /* 0x000e260008000a00 */
[----:B------:R-:W-:Y:S01]  /*4ff0*/  IMAD.MOV.U32 R11, RZ, RZ, R61 ;  /* 0x000000ffff0b7224 */ /* 0x000fe200078e003d */
[----:B------:R-:W-:-:S06]  /*5000*/  DSETP.MIN.AND P0, P1, R64, R60, PT ;  /* 0x0000003c4000722a */ /* 0x000fcc0003900000 */
[----:B------:R-:W-:Y:S02]  /*5010*/  FSEL R13, R0, R11, P0 ;  /* 0x0000000b000d7208 */ /* 0x000fe40000000000 */
[----:B------:R-:W-:-:S06]  /*5020*/  SEL R10, R64, R60, P0 ;  /* 0x0000003c400a7207 */ /* 0x000fcc0000000000 */
[----:B------:R-:W-:-:S05]  /*5030*/  @P1 LOP3.LUT R13, R11, 0x80000, RZ, 0xfc, !PT ;  /* 0x000800000b0d1812 */ /* 0x000fca00078efcff */
[----:B------:R-:W-:Y:S02]  /*5040*/  IMAD.MOV.U32 R11, RZ, RZ, R13 ;  /* 0x000000ffff0b7224 */ /* 0x000fe400078e000d */
[----:B------:R-:W1:Y:S04]  /*5050*/  LDC.64 R12, c[0x0][0x410] ;  /* 0x00010400ff0c7b82 */ /* 0x000e680000000a00 */
[----:B------:R-:W-:-:S08]  /*5060*/  DMUL R46, R46, R10 ;  /* 0x0000000a2e2e7228 */ /* 0x000fd00000000000 */
[----:B------:R-:W-:Y:S02]  /*5070*/  DSETP.MIN.AND P0, P1, R46, 1, PT ;  /* 0x3ff000002e00742a */ /* 0x000fe40003900000 */
[----:B------:R-:W-:-:S04]  /*5080*/  IMAD.MOV.U32 R0, RZ, RZ, R47 ;  /* 0x000000ffff007224 */ /* 0x000fc800078e002f */
[----:B------:R-:W-:Y:S02]  /*5090*/  SEL R10, R46, RZ, P0 ;  /* 0x000000ff2e0a7207 */ /* 0x000fe40000000000 */
[----:B------:R-:W-:Y:S01]  /*50a0*/  FSEL R11, R0, 1.875, P0 ;  /* 0x3ff00000000b7808 */ /* 0x000fe20000000000 */
[----:B-1----:R-:W-:-:S05]  /*50b0*/  IMAD.WIDE R42, R3, 0x8, R12 ;  /* 0x00000008032a7825 */ /* 0x002fca00078e020c */
[----:B------:R-:W-:-:S06]  /*50c0*/  @P1 LOP3.LUT R11, R14, 0x3ff00000, RZ, 0xfc, !PT ;  /* 0x3ff000000e0b1812 */ /* 0x000fcc00078efcff */
[----:B------:R-:W-:-:S07]  /*50d0*/  DFMA R54, R54, R10, R56 ;  /* 0x0000000a3636722b */ /* 0x000fce0000000038 */
[----:B------:R-:W-:Y:S04]  /*50e0*/  STG.E.64 desc[UR4][R42.64], R54 ;  /* 0x000000362a007986 */ /* 0x000fe8000c101b04 */
[----:B------:R-:W2:Y:S02]  /*50f0*/  LDG.E.64 R12, desc[UR4][R58.64] ;  /* 0x000000043a0c7981 */ /* 0x000ea4000c1e1b00 */
[----:B--2---:R-:W-:-:S07]  /*5100*/  DFMA R12, R52, R10, R12 ;  /* 0x0000000a340c722b */ /* 0x004fce000000000c */
[----:B------:R1:W-:Y:S04]  /*5110*/  STG.E.64 desc[UR4][R42.64+0x8], R12 ;  /* 0x0000080c2a007986 */ /* 0x0003e8000c101b04 */
[----:B------:R2:W3:Y:S01]  /*5120*/  LDG.E.64 R14, desc[UR4][R58.64] ;  /* 0x000000043a0e7981 */ /* 0x0004e2000c1e1b00 */
[----:B0-----:R-:W-:Y:S02]  /*5130*/  IADD3 R40, P0, PT, R8, UR6, RZ ;  /* 0x0000000608287c10 */ /* 0x001fe4000ff1e0ff */
[----:B------:R-:W-:Y:S02]  /*5140*/  IADD3 R46, P1, PT, R4, UR6, RZ ;  /* 0x00000006042e7c10 */ /* 0x000fe4000ff3e0ff */
[----:B------:R-:W-:Y:S02]  /*5150*/  IADD3.X R41, PT, PT, R9, UR7, RZ, P0, !PT ;  /* 0x0000000709297c10 */ /* 0x000fe400087fe4ff */
[----:B------:R-:W-:-:S02]  /*5160*/  IADD3 R48, P0, PT, R6, UR6, RZ ;  /* 0x0000000606307c10 */ /* 0x000fc4000ff1e0ff */
[----:B------:R-:W-:Y:S02]  /*5170*/  IADD3.X R47, PT, PT, R5, UR7, RZ, P1, !PT ;  /* 0x00000007052f7c10 */ /* 0x000fe40008ffe4ff */
[----:B------:R-:W-:Y:S02]  /*5180*/  IADD3.X R49, PT, PT, R7, UR7, RZ, P0, !PT ;  /* 0x0000000707317c10 */ /* 0x000fe400087fe4ff */
[----:B--2---:R-:W-:-:S04]  /*5190*/  LEA R58, P0, R2, UR6, 0x3 ;  /* 0x00000006023a7c11 */ /* 0x004fc8000f8018ff */
[----:B------:R-:W-:Y:S01]  /*51a0*/  LEA.HI.X R59, R2, UR7, RZ, 0x3, P0 ;  /* 0x00000007023b7c11 */ /* 0x000fe200080f1cff */
[----:B---3--:R-:W-:-:S07]  /*51b0*/  DFMA R14, R50, R10, R14 ;  /* 0x0000000a320e722b */ /* 0x008fce000000000e */
[----:B------:R0:W-:Y:S04]  /*51c0*/  STG.E.64 desc[UR4][R42.64+0x10], R14 ;  /* 0x0000100e2a007986 */ /* 0x0001e8000c101b04 */
[----:B------:R-:W2:Y:S04]  /*51d0*/  LDG.E.64 R40, desc[UR4][R40.64] ;  /* 0x0000000428287981 */ /* 0x000ea8000c1e1b00 */
[----:B------:R-:W2:Y:S04]  /*51e0*/  LDG.E.64 R10, desc[UR4][R46.64] ;  /* 0x000000042e0a7981 */ /* 0x000ea8000c1e1b00 */
[----:B-1----:R-:W3:Y:S04]  /*51f0*/  LDG.E.64 R12, desc[UR4][R48.64] ;  /* 0x00000004300c7981 */ /* 0x002ee8000c1e1b00 */
[----:B------:R-:W4:Y:S01]  /*5200*/  LDG.E.64 R56, desc[UR4][R58.64] ;  /* 0x000000043a387981 */ /* 0x000f22000c1e1b00 */
[----:B------:R-:W-:Y:S01]  /*5210*/  BSSY.RECONVERGENT B0, `(.L_x_69) ;  /* 0x0000038000007945 */ /* 0x000fe20003800200 */
[----:B--2---:R-:W-:-:S02]  /*5220*/  DADD R10, -R40, R10 ;  /* 0x00000000280a7229 */ /* 0x004fc4000000010a */
[----:B---3--:R-:W-:-:S06]  /*5230*/  DADD R12, -R40, R12 ;  /* 0x00000000280c7229 */ /* 0x008fcc000000010c */
[----:B0-----:R-:W-:Y:S02]  /*5240*/  DMUL R42, R24, R10 ;  /* 0x0000000a182a7228 */ /* 0x001fe40000000000 */
[----:B------:R-:W-:-:S06]  /*5250*/  DMUL R14, R26, R12 ;  /* 0x0000000c1a0e7228 */ /* 0x000fcc0000000000 */
[----:B------:R-:W-:Y:S02]  /*5260*/  DFMA R44, R22, R12, -R42 ;  /* 0x0000000c162c722b */ /* 0x000fe4000000082a */
[----:B------:R-:W-:Y:S02]  /*5270*/  DFMA R42, R20, R10, -R14 ;  /* 0x0000000a142a722b */ /* 0x000fe4000000080e */
[----:B----4-:R-:W-:-:S04]  /*5280*/  DADD R14, R40, -R56 ;  /* 0x00000000280e7229 */ /* 0x010fc80000000838 */
[-C--:B------:R-:W-:Y:S02]  /*5290*/  DMUL R44, R44, R16.reuse ;  /* 0x000000102c2c7228 */ /* 0x080fe40000000000 */
[----:B------:R-:W-:Y:S02]  /*52a0*/  DMUL R42, R42, R16 ;  /* 0x000000102a2a7228 */ /* 0x000fe40000000000 */
[----:B------:R-:W-:-:S04]  /*52b0*/  DSETP.GE.AND P0, PT, R14, RZ, PT ;  /* 0x000000ff0e00722a */ /* 0x000fc80003f06000 */
        /* <DEDUP_REMOVED lines=18> */
.L_x_71:
        /* <DEDUP_REMOVED lines=9> */
.L_x_70:
        /* <DEDUP_REMOVED lines=11> */
.L_x_73:
[C---:B------:R-:W-:Y:S02]  /*5520*/  DADD R48, R14.reuse, R10 ;  /* 0x000000000e307229 */ /* 0x040fe4000000000a */
[----:B------:R-:W-:Y:S02]  /*5530*/  DADD R10, R14, R12 ;  /* 0x000000000e0a7229 */ /* 0x000fe4000000000c */
[----:B------:R-:W-:-:S04]  /*5540*/  DSETP.GEU.AND P0, PT, R12, RZ, PT ;  /* 0x000000ff0c00722a */ /* 0x000fc80003f0e000 */
[----:B------:R-:W-:-:S04]  /*5550*/  DSETP.GTU.AND P1, PT, R48, RZ, PT ;  /* 0x000000ff3000722a */ /* 0x000fc80003f2c000 */
[----:B------:R-:W-:Y:S02]  /*5560*/  FSEL R62, R10, R14, !P0 ;  /* 0x0000000e0a3e7208 */ /* 0x000fe40004000000 */
[----:B------:R-:W-:-:S08]  /*5570*/  FSEL R63, R11, R15, !P0 ;  /* 0x0000000f0b3f7208 */ /* 0x000fd00004000000 */
[----:B------:R-:W-:-:S07]  /*5580*/  @!P1 CS2R R48, SRZ ;  /* 0x0000000000309805 */ /* 0x000fce000001ff00 */
.L_x_72:
[----:B------:R-:W-:Y:S05]  /*5590*/  BSYNC.RECONVERGENT B0 ;  /* 0x0000000000007941 */ /* 0x000fea0003800200 */
.L_x_69:
        /* <DEDUP_REMOVED lines=30> */
.L_x_75:
[----:B------:R-:W-:Y:S05]  /*5780*/  BSYNC.RECONVERGENT B0 ;  /* 0x0000000000007941 */ /* 0x000fea0003800200 */
.L_x_74:
        /* <DEDUP_REMOVED lines=26> */
.L_x_77:
[----:B------:R-:W-:Y:S05]  /*5930*/  BSYNC.RECONVERGENT B0 ;  /* 0x0000000000007941 */ /* 0x000fea0003800200 */
.L_x_76:
        /* <DEDUP_REMOVED lines=35> */
.L_x_79:
[----:B------:R-:W-:Y:S05]  /*5b70*/  BSYNC.RECONVERGENT B0 ;  /* 0x0000000000007941 */ /* 0x000fea0003800200 */
.L_x_78:
        /* <DEDUP_REMOVED lines=26> */
.L_x_81:
[----:B------:R-:W-:Y:S05]  /*5d20*/  BSYNC.RECONVERGENT B0 ;  /* 0x0000000000007941 */ /* 0x000fea0003800200 */
.L_x_80:
        /* <DEDUP_REMOVED lines=35> */
.L_x_83:
[----:B------:R-:W-:Y:S05]  /*5f60*/  BSYNC.RECONVERGENT B0 ;  /* 0x0000000000007941 */ /* 0x000fea0003800200 */
.L_x_82:
        /* <DEDUP_REMOVED lines=26> */
.L_x_85:
[----:B------:R-:W-:Y:S05]  /*6110*/  BSYNC.RECONVERGENT B0 ;  /* 0x0000000000007941 */ /* 0x000fea0003800200 */
.L_x_84:
        /* <DEDUP_REMOVED lines=28> */
[----:B------:R-:W-:-:S02]  /*62e0*/  IADD3.X R43, PT, PT, R5, UR7, RZ, P1, !PT ;  /* 0x00000007052b7c10 */ /* 0x000fc40008ffe4ff */
[----:B------:R-:W-:-:S04]  /*62f0*/  IADD3 R44, P0, PT, R6, UR6, RZ ;  /* 0x00000006062c7c10 */ /* 0x000fc8000ff1e0ff */
[----:B------:R-:W-:Y:S02]  /*6300*/  IADD3.X R45, PT, PT, R7, UR7, RZ, P0, !PT ;  /* 0x00000007072d7c10 */ /* 0x000fe400087fe4ff */
[----:B------:R-:W-:-:S04]  /*6310*/  LEA R6, P0, R2, UR6, 0x3 ;  /* 0x0000000602067c11 */ /* 0x000fc8000f8018ff */
[----:B------:R-:W-:Y:S01]  /*6320*/  LEA.HI.X R7, R2, UR7, RZ, 0x3, P0 ;  /* 0x0000000702077c11 */ /* 0x000fe200080f1cff */
[----:B--2---:R-:W-:-:S07]  /*6330*/  DFMA R14, R50, R10, R14 ;  /* 0x0000000a320e722b */ /* 0x004fce000000000e */
        /* <DEDUP_REMOVED lines=8> */
[----:B------:R-:W-:Y:S02]  /*63c0*/  DMUL R24, R24, R10 ;  /* 0x0000000a18187228 */ /* 0x000fe40000000000 */
[----:B----4-:R-:W-:Y:S02]  /*63d0*/  DADD R4, R4, -R8 ;  /* 0x0000000004047229 */ /* 0x010fe40000000808 */
[----:B------:R-:W-:-:S04]  /*63e0*/  DMUL R26, R26, R12 ;  /* 0x0000000c1a1a7228 */ /* 0x000fc80000000000 */
[----:B------:R-:W-:Y:S02]  /*63f0*/  DFMA R24, R22, R12, -R24 ;  /* 0x0000000c1618722b */ /* 0x000fe40000000818 */
[----:B------:R-:W-:Y:S02]  /*6400*/  DSETP.GE.AND P0, PT, R4, RZ, PT ;  /* 0x000000ff0400722a */ /* 0x000fe40003f06000 */
[----:B------:R-:W-:-:S04]  /*6410*/  DFMA R26, R20, R10, -R26 ;  /* 0x0000000a141a722b */ /* 0x000fc8000000081a */
[----:B------:R-:W-:-:S04]  /*6420*/  DMUL R24, R24, R16 ;  /* 0x0000001018187228 */ /* 0x000fc80000000000 */
[----:B------:R-:W-:-:S04]  /*6430*/  DMUL R26, R26, R16 ;  /* 0x000000101a1a7228 */ /* 0x000fc80000000000 */
[-C--:B------:R-:W-:Y:S02]  /*6440*/  DMUL R32, R32, R24.reuse ;  /* 0x0000001820207228 */ /* 0x080fe40000000000 */
[-C--:B------:R-:W-:Y:S02]  /*6450*/  DMUL R30, R30, R24.reuse ;  /* 0x000000181e1e7228 */ /* 0x080fe40000000000 */
[----:B------:R-:W-:-:S04]  /*6460*/  DMUL R24, R28, R24 ;  /* 0x000000181c187228 */ /* 0x000fc80000000000 */
[-C--:B------:R-:W-:Y:S02]  /*6470*/  DFMA R38, R38, R26.reuse, R32 ;  /* 0x0000001a2626722b */ /* 0x080fe40000000020 */
[-C--:B------:R-:W-:Y:S02]  /*6480*/  DFMA R36, R36, R26.reuse, R30 ;  /* 0x0000001a2424722b */ /* 0x080fe4000000001e */
[----:B------:R-:W-:Y:S01]  /*6490*/  DFMA R34, R34, R26, R24 ;  /* 0x0000001a2222722b */ /* 0x000fe20000000018 */
[----:B0-----:R-:W-:Y:S10]  /*64a0*/  @!P0 BRA `(.L_x_87) ;  /* 0x0000000000508947 */ /* 0x001ff40003800000 */
        /* <DEDUP_REMOVED lines=11> */
.L_x_88:
        /* <DEDUP_REMOVED lines=9> */
.L_x_87:
        /* <DEDUP_REMOVED lines=11> */
.L_x_90:
[C---:B------:R-:W-:Y:S02]  /*66a0*/  DADD R16, R4.reuse, R10 ;  /* 0x0000000004107229 */ /* 0x040fe4000000000a */
[----:B------:R-:W-:Y:S02]  /*66b0*/  DADD R10, R4, R12 ;  /* 0x00000000040a7229 */ /* 0x000fe4000000000c */
[----:B------:R-:W-:-:S04]  /*66c0*/  DSETP.GEU.AND P0, PT, R12, RZ, PT ;  /* 0x000000ff0c00722a */ /* 0x000fc80003f0e000 */
[----:B------:R-:W-:-:S04]  /*66d0*/  DSETP.GTU.AND P1, PT, R16, RZ, PT ;  /* 0x000000ff1000722a */ /* 0x000fc80003f2c000 */
[----:B------:R-:W-:Y:S02]  /*66e0*/  FSEL R20, R10, R4, !P0 ;  /* 0x000000040a147208 */ /* 0x000fe40004000000 */
[----:B------:R-:W-:-:S08]  /*66f0*/  FSEL R21, R11, R5, !P0 ;  /* 0x000000050b157208 */ /* 0x000fd00004000000 */
[----:B------:R-:W-:-:S07]  /*6700*/  @!P1 CS2R R16, SRZ ;  /* 0x0000000000109805 */ /* 0x000fce000001ff00 */
.L_x_89:
[----:B------:R-:W-:Y:S05]  /*6710*/  BSYNC.RECONVERGENT B0 ;  /* 0x0000000000007941 */ /* 0x000fea0003800200 */
.L_x_86:
[----:B------:R-:W0:Y:S01]  /*6720*/  MUFU.RCP64H R5, R39 ;  /* 0x0000002700057308 */ /* 0x000e220000001800 */
[----:B------:R-:W-:Y:S01]  /*6730*/  IMAD.MOV.U32 R4, RZ, RZ, 0x1 ;  /* 0x00000001ff047424 */ /* 0x000fe200078e00ff */
[----:B------:R-:W1:Y:S01]  /*6740*/  LDC.64 R14, c[0x0][0x3c0] ;  /* 0x0000f000ff0e7b82 */ /* 0x000e620000000a00 */
[----:B------:R-:W1:Y:S01]  /*6750*/  LDCU.64 UR6, c[0x0][0x3b8] ;  /* 0x00007700ff0677ac */ /* 0x000e620008000a00 */
[----:B------:R-:W-:Y:S01]  /*6760*/  FSETP.GEU.AND P2, PT, |R21|, 6.5827683646048100446e-37, PT ;  /* 0x036000001500780b */ /* 0x000fe20003f4e200 */
[----:B------:R-:W-:Y:S02]  /*6770*/  BSSY.RECONVERGENT B0, `(.L_x_91) ;  /* 0x0000017000007945 */ /* 0x000fe40003800200 */
[----:B0-----:R-:W-:-:S08]  /*6780*/  DFMA R10, -R38, R4, 1 ;  /* 0x3ff00000260a742b */ /* 0x001fd00000000104 */
[----:B------:R-:W-:-:S08]  /*6790*/  DFMA R10, R10, R10, R10 ;  /* 0x0000000a0a0a722b */ /* 0x000fd0000000000a */
[----:B------:R-:W-:-:S08]  /*67a0*/  DFMA R10, R4, R10, R4 ;  /* 0x0000000a040a722b */ /* 0x000fd00000000004 */
[----:B------:R-:W-:-:S08]  /*67b0*/  DFMA R4, -R38, R10, 1 ;  /* 0x3ff000002604742b */ /* 0x000fd0000000010a */
[----:B------:R-:W-:-:S08]  /*67c0*/  DFMA R4, R10, R4, R10 ;  /* 0x000000040a04722b */ /* 0x000fd0000000000a */
[----:B------:R-:W-:-:S08]  /*67d0*/  DMUL R10, R4, R20 ;  /* 0x00000014040a7228 */ /* 0x000fd00000000000 */
[----:B------:R-:W-:-:S08]  /*67e0*/  DFMA R12, -R38, R10, R20 ;  /* 0x0000000a260c722b */ /* 0x000fd00000000114 */
[----:B------:R-:W-:Y:S02]  /*67f0*/  DFMA R10, R4, R12, R10 ;  /* 0x0000000c040a722b */ /* 0x000fe4000000000a */
[----:B-1----:R-:W-:Y:S01]  /*6800*/  DADD R4, -R14, UR6 ;  /* 0x000000060e047e29 */ /* 0x002fe20008000100 */
[----:B------:R-:W-:Y:S01]  /*6810*/  UMOV UR6, 0xe48e0530 ;  /* 0xe48e053000067882 */ /* 0x000fe20000000000 */
[----:B------:R-:W-:Y:S02]  /*6820*/  UMOV UR7, 0x2b2bff2e ;  /* 0x2b2bff2e00077882 */ /* 0x000fe40000000000 */
[----:B------:R-:W-:-:S04]  /*6830*/  DSETP.GEU.AND P0, PT, R38, -UR6, PT ;  /* 0x8000000626007e2a */ /* 0x000fc8000bf0e000 */
[----:B------:R-:W-:Y:S01]  /*6840*/  FFMA R0, RZ, R39, R11 ;  /* 0x00000027ff007223 */ /* 0x000fe2000000000b */
[----:B------:R-:W-:-:S04]  /*6850*/  DFMA R18, R4, R18, R14 ;  /* 0x000000120412722b */ /* 0x000fc8000000000e */
        /* <DEDUP_REMOVED lines=8> */
.L_x_92:
[----:B------:R-:W-:Y:S05]  /*68e0*/  BSYNC.RECONVERGENT B0 ;  /* 0x0000000000007941 */ /* 0x000fea0003800200 */
.L_x_91:
        /* <DEDUP_REMOVED lines=28> */
.L_x_94:
[----:B------:R-:W-:Y:S05]  /*6ab0*/  BSYNC.RECONVERGENT B0 ;  /* 0x0000000000007941 */ /* 0x000fea0003800200 */
.L_x_93:
        /* <DEDUP_REMOVED lines=33> */
.L_x_96:
[----:B------:R-:W-:Y:S05]  /*6cd0*/  BSYNC.RECONVERGENT B0 ;  /* 0x0000000000007941 */ /* 0x000fea0003800200 */
.L_x_95:
        /* <DEDUP_REMOVED lines=28> */
.L_x_98:
[----:B------:R-:W-:Y:S05]  /*6ea0*/  BSYNC.RECONVERGENT B0 ;  /* 0x0000000000007941 */ /* 0x000fea0003800200 */
.L_x_97:
        /* <DEDUP_REMOVED lines=8> */
[----:B------:R-:W-:Y:S01]  /*6f30*/  BSSY.RECONVERGENT B0, `(.L_x_99) ;  /* 0x0000019000007945 */ /* 0x000fe20003800200 */
[----:B------:R-:W-:Y:S01]  /*6f40*/  IMAD.MOV.U32 R13, RZ, RZ, R4 ;  /* 0x000000ffff0d7224 */ /* 0x000fe200078e0004 */
[----:B------:R-:W-:-:S02]  /*6f50*/  DSETP.MIN.AND P3, P4, R22, R4, PT ;  /* 0x000000041600722a */ /* 0x000fc40003c60000 */
[----:B------:R-:W-:-:S04]  /*6f60*/  DSETP.GEU.AND P0, PT, R34, -UR6, PT ;  /* 0x8000000622007e2a */ /* 0x000fc8000bf0e000 */
        /* <DEDUP_REMOVED lines=21> */
.L_x_100:
[----:B------:R-:W-:Y:S05]  /*70c0*/  BSYNC.RECONVERGENT B0 ;  /* 0x0000000000007941 */ /* 0x000fea0003800200 */
.L_x_99:
        /* <DEDUP_REMOVED lines=28> */
.L_x_102:
[----:B------:R-:W-:Y:S05]  /*7290*/  BSYNC.RECONVERGENT B0 ;  /* 0x0000000000007941 */ /* 0x000fea0003800200 */
.L_x_101:
[----:B------:R-:W-:Y:S01]  /*72a0*/  FSEL R4, R12, R4, P1 ;  /* 0x000000040c047208 */ /* 0x000fe20000800000 */
[----:B------:R-:W-:Y:S01]  /*72b0*/  IMAD.MOV.U32 R0, RZ, RZ, R23 ;  /* 0x000000ffff007224 */ /* 0x000fe200078e0017 */
[----:B------:R-:W-:Y:S01]  /*72c0*/  FSEL R5, R13, R2, P1 ;  /* 0x000000020d057208 */ /* 0x000fe20000800000 */
[----:B------:R-:W-:-:S04]  /*72d0*/  IMAD.MOV.U32 R2, RZ, RZ, 0x80000 ;  /* 0x00080000ff027424 */ /* 0x000fc800078e00ff */
[----:B------:R-:W-:Y:S01]  /*72e0*/  IMAD.MOV.U32 R11, RZ, RZ, R5 ;  /* 0x000000ffff0b7224 */ /* 0x000fe200078e0005 */
[----:B------:R-:W-:-:S06]  /*72f0*/  DSETP.MIN.AND P0, P1, R22, R4, PT ;  /* 0x000000041600722a */ /* 0x000fcc0003900000 */
[----:B------:R-:W-:Y:S02]  /*7300*/  FSEL R13, R0, R11, P0 ;  /* 0x0000000b000d7208 */ /* 0x000fe40000000000 */
[----:B------:R-:W-:-:S06]  /*7310*/  SEL R4, R22, R4, P0 ;  /* 0x0000000416047207 */ /* 0x000fcc0000000000 */
[----:B------:R-:W-:Y:S02]  /*7320*/  @P1 LOP3.LUT R13, R11, 0x80000, RZ, 0xfc, !PT ;  /* 0x000800000b0d1812 */ /* 0x000fe400078efcff */
[----:B------:R-:W0:Y:S03]  /*7330*/  LDC.64 R10, c[0x0][0x428] ;  /* 0x00010a00ff0a7b82 */ /* 0x000e260000000a00 */
[----:B------:R-:W-:-:S06]  /*7340*/  IMAD.MOV.U32 R5, RZ, RZ, R13 ;  /* 0x000000ffff057224 */ /* 0x000fcc00078e000d */
[----:B------:R-:W-:-:S08]  /*7350*/  DMUL R18, R18, R4 ;  /* 0x0000000412127228 */ /* 0x000fd00000000000 */
[----:B------:R-:W-:Y:S02]  /*7360*/  DSETP.MIN.AND P0, P1, R18, 1, PT ;  /* 0x3ff000001200742a */ /* 0x000fe40003900000 */
[----:B------:R-:W-:-:S04]  /*7370*/  IMAD.MOV.U32 R0, RZ, RZ, R19 ;  /* 0x000000ffff007224 */ /* 0x000fc800078e0013 */
[----:B------:R-:W-:Y:S01]  /*7380*/  SEL R4, R18, RZ, P0 ;  /* 0x000000ff12047207 */ /* 0x000fe20000000000 */
[----:B0-----:R-:W-:Y:S01]  /*7390*/  IMAD.WIDE R12, R3, 0x8, R10 ;  /* 0x00000008030c7825 */ /* 0x001fe200078e020a */
[----:B------:R-:W-:-:S06]  /*73a0*/  FSEL R5, R0, 1.875, P0 ;  /* 0x3ff0000000057808 */ /* 0x000fcc0000000000 */
[----:B------:R-:W-:-:S06]  /*73b0*/  @P1 LOP3.LUT R5, R2, 0x3ff00000, RZ, 0xfc, !PT ;  /* 0x3ff0000002051812 */ /* 0x000fcc00078efcff */
        /* <DEDUP_REMOVED lines=9> */
        .weak           $__internal_0_$__cuda_sm20_dblrcp_rn_slowpath_v3
        .type           $__internal_0_$__cuda_sm20_dblrcp_rn_slowpath_v3,@function
        .size           $__internal_0_$__cuda_sm20_dblrcp_rn_slowpath_v3,($__internal_1_$__cuda_sm20_div_rn_f64_full - $__internal_0_$__cuda_sm20_dblrcp_rn_slowpath_v3)
$__internal_0_$__cuda_sm20_dblrcp_rn_slowpath_v3:
[----:B------:R-:W-:Y:S01]  /*7450*/  DSETP.GTU.AND P0, PT, |R14|, +INF , PT ;  /* 0x7ff000000e00742a */ /* 0x000fe20003f0c200 */
[----:B------:R-:W-:-:S13]  /*7460*/  BSSY.RECONVERGENT B2, `(.L_x_103) ;  /* 0x0000023000027945 */ /* 0x000fda0003800200 */
[----:B------:R-:W-:Y:S05]  /*7470*/  @P0 BRA `(.L_x_104) ;  /* 0x00000000007c0947 */ /* 0x000fea0003800000 */
[----:B------:R-:W-:-:S05]  /*7480*/  LOP3.LUT R43, R15, 0x7fffffff, RZ, 0xc0, !PT ;  /* 0x7fffffff0f2b7812 */ /* 0x000fca00078ec0ff */
[----:B------:R-:W-:-:S05]  /*7490*/  VIADD R40, R43, 0xffffffff ;  /* 0xffffffff2b287836 */ /* 0x000fca0000000000 */
[----:B------:R-:W-:-:S13]  /*74a0*/  ISETP.GE.U32.AND P0, PT, R40, 0x7fefffff, PT ;  /* 0x7fefffff2800780c */ /* 0x000fda0003f06070 */
[----:B------:R-:W-:Y:S01]  /*74b0*/  @P0 LOP3.LUT R41, R15, 0x7ff00000, RZ, 0x3c, !PT ;  /* 0x7ff000000f290812 */ /* 0x000fe200078e3cff */
[----:B------:R-:W-:Y:S01]  /*74c0*/  @P0 IMAD.MOV.U32 R40, RZ, RZ, RZ ;  /* 0x000000ffff280224 */ /* 0x000fe200078e00ff */
[----:B------:R-:W-:Y:S06]  /*74d0*/  @P0 BRA `(.L_x_105) ;  /* 0x00000000006c0947 */ /* 0x000fec0003800000 */
[----:B------:R-:W-:-:S13]  /*74e0*/  ISETP.GE.U32.AND P0, PT, R43, 0x1000001, PT ;  /* 0x010000012b00780c */ /* 0x000fda0003f06070 */
[----:B------:R-:W-:Y:S05]  /*74f0*/  @!P0 BRA `(.L_x_106) ;  /* 0x0000000000348947 */ /* 0x000fea0003800000 */
[----:B------:R-:W-:Y:S02]  /*7500*/  VIADD R41, R15, 0xc0200000 ;  /* 0xc02000000f297836 */ /* 0x000fe40000000000 */
[----:B------:R-:W-:Y:S02]  /*7510*/  IMAD.MOV.U32 R40, RZ, RZ, R14 ;  /* 0x000000ffff287224 */ /* 0x000fe400078e000e */
[----:B------:R-:W0:Y:S04]  /*7520*/  MUFU.RCP64H R43, R41 ;  /* 0x00000029002b7308 */ /* 0x000e280000001800 */
[----:B0-----:R-:W-:-:S08]  /*7530*/  DFMA R44, -R40, R42, 1 ;  /* 0x3ff00000282c742b */ /* 0x001fd0000000012a */
[----:B------:R-:W-:-:S08]  /*7540*/  DFMA R44, R44, R44, R44 ;  /* 0x0000002c2c2c722b */ /* 0x000fd0000000002c */
[----:B------:R-:W-:-:S08]  /*7550*/  DFMA R44, R42, R44, R42 ;  /* 0x0000002c2a2c722b */ /* 0x000fd0000000002a */
[----:B------:R-:W-:-:S08]  /*7560*/  DFMA R42, -R40, R44, 1 ;  /* 0x3ff00000282a742b */ /* 0x000fd0000000012c */
[----:B------:R-:W-:-:S08]  /*7570*/  DFMA R42, R44, R42, R44 ;  /* 0x0000002a2c2a722b */ /* 0x000fd0000000002c */
[----:B------:R-:W-:-:S08]  /*7580*/  DMUL R42, R42, 2.2250738585072013831e-308 ;  /* 0x001000002a2a7828 */ /* 0x000fd00000000000 */
[----:B------:R-:W-:-:S08]  /*7590*/  DFMA R14, -R14, R42, 1 ;  /* 0x3ff000000e0e742b */ /* 0x000fd0000000012a */
[----:B------:R-:W-:-:S08]  /*75a0*/  DFMA R14, R14, R14, R14 ;  /* 0x0000000e0e0e722b */ /* 0x000fd0000000000e */
[----:B------:R-:W-:Y:S01]  /*75b0*/  DFMA R40, R42, R14, R42 ;  /* 0x0000000e2a28722b */ /* 0x000fe2000000002a */
[----:B------:R-:W-:Y:S10]  /*75c0*/  BRA `(.L_x_105) ;  /* 0x0000000000307947 */ /* 0x000ff40003800000 */
.L_x_106:
[----:B------:R-:W-:Y:S01]  /*75d0*/  DMUL R14, R14, 8.11296384146066816958e+31 ;  /* 0x469000000e0e7828 */ /* 0x000fe20000000000 */
[----:B------:R-:W-:-:S05]  /*75e0*/  IMAD.MOV.U32 R40, RZ, RZ, R42 ;  /* 0x000000ffff287224 */ /* 0x000fca00078e002a */
[----:B------:R-:W0:Y:S02]  /*75f0*/  MUFU.RCP64H R41, R15 ;  /* 0x0000000f00297308 */ /* 0x000e240000001800 */
[----:B0-----:R-:W-:-:S08]  /*7600*/  DFMA R42, -R14, R40, 1 ;  /* 0x3ff000000e2a742b */ /* 0x001fd00000000128 */
[----:B------:R-:W-:-:S08]  /*7610*/  DFMA R42, R42, R42, R42 ;  /* 0x0000002a2a2a722b */ /* 0x000fd0000000002a */
[----:B------:R-:W-:-:S08]  /*7620*/  DFMA R42, R40, R42, R40 ;  /* 0x0000002a282a722b */ /* 0x000fd00000000028 */
[----:B------:R-:W-:-:S08]  /*7630*/  DFMA R40, -R14, R42, 1 ;  /* 0x3ff000000e28742b */ /* 0x000fd0000000012a */
[----:B------:R-:W-:-:S08]  /*7640*/  DFMA R40, R42, R40, R42 ;  /* 0x000000282a28722b */ /* 0x000fd0000000002a */
[----:B------:R-:W-:Y:S01]  /*7650*/  DMUL R40, R40, 8.11296384146066816958e+31 ;  /* 0x4690000028287828 */ /* 0x000fe20000000000 */
[----:B------:R-:W-:Y:S10]  /*7660*/  BRA `(.L_x_105) ;  /* 0x0000000000087947 */ /* 0x000ff40003800000 */
.L_x_104:
[----:B------:R-:W-:Y:S01]  /*7670*/  LOP3.LUT R41, R15, 0x80000, RZ, 0xfc, !PT ;  /* 0x000800000f297812 */ /* 0x000fe200078efcff */
[----:B------:R-:W-:-:S07]  /*7680*/  IMAD.MOV.U32 R40, RZ, RZ, R14 ;  /* 0x000000ffff287224 */ /* 0x000fce00078e000e */
.L_x_105:
[----:B------:R-:W-:Y:S05]  /*7690*/  BSYNC.RECONVERGENT B2 ;  /* 0x0000000000027941 */ /* 0x000fea0003800200 */
.L_x_103:
[----:B------:R-:W-:Y:S02]  /*76a0*/  IMAD.MOV.U32 R14, RZ, RZ, R0 ;  /* 0x000000ffff0e7224 */ /* 0x000fe400078e0000 */
[----:B------:R-:W-:-:S04]  /*76b0*/  IMAD.MOV.U32 R15, RZ, RZ, 0x0 ;  /* 0x00000000ff0f7424 */ /* 0x000fc800078e00ff */
[----:B------:R-:W-:Y:S05]  /*76c0*/  RET.REL.NODEC R14 `(_Z33extrapolate_second_order_sw_falseidddddddddPlS_PdS0_S0_S0_S0_S0_S0_S0_S0_S0_) ;  /* 0xffffff880e4c7950 */ /* 0x000fea0003c3ffff */
        .weak           $__internal_1_$__cuda_sm20_div_rn_f64_full
        .type           $__internal_1_$__cuda_sm20_div_rn_f64_full,@function
        .size           $__internal_1_$__cuda_sm20_div_rn_f64_full,(.L_x_239 - $__internal_1_$__cuda_sm20_div_rn_f64_full)
$__internal_1_$__cuda_sm20_div_rn_f64_full:
[----:B------:R-:W-:Y:S01]  /*76d0*/  FSETP.GEU.AND P2, PT, |R41|, 1.469367938527859385e-39, PT ;  /* 0x001000002900780b */ /* 0x000fe20003f4e200 */
[----:B------:R-:W-:Y:S01]  /*76e0*/  IMAD.MOV.U32 R42, RZ, RZ, R12 ;  /* 0x000000ffff2a7224 */ /* 0x000fe200078e000c */
[C---:B------:R-:W-:Y:S01]  /*76f0*/  FSETP.GEU.AND P3, PT, |R43|.reuse, 1.469367938527859385e-39, PT ;  /* 0x001000002b00780b */ /* 0x040fe20003f6e200 */
[----:B------:R-:W-:Y:S01]  /*7700*/  IMAD.MOV.U32 R68, RZ, RZ, R40 ;  /* 0x000000ffff447224 */ /* 0x000fe200078e0028 */
[----:B------:R-:W-:Y:S01]  /*7710*/  LOP3.LUT R44, R43, 0x800fffff, RZ, 0xc0, !PT ;  /* 0x800fffff2b2c7812 */ /* 0x000fe200078ec0ff */
[----:B------:R-:W-:Y:S01]  /*7720*/  IMAD.MOV.U32 R66, RZ, RZ, 0x1 ;  /* 0x00000001ff427424 */ /* 0x000fe200078e00ff */
[----:B------:R-:W-:Y:S01]  /*7730*/  LOP3.LUT R10, R41, 0x7ff00000, RZ, 0xc0, !PT ;  /* 0x7ff00000290a7812 */ /* 0x000fe200078ec0ff */
[----:B------:R-:W-:Y:S01]  /*7740*/  BSSY.RECONVERGENT B1, `(.L_x_107) ;  /* 0x0000056000017945 */ /* 0x000fe20003800200 */
[----:B------:R-:W-:Y:S01]  /*7750*/  LOP3.LUT R45, R44, 0x3ff00000, RZ, 0xfc, !PT ;  /* 0x3ff000002c2d7812 */ /* 0x000fe200078efcff */
[----:B------:R-:W-:Y:S01]  /*7760*/  IMAD.MOV.U32 R44, RZ, RZ, R12 ;  /* 0x000000ffff2c7224 */ /* 0x000fe200078e000c */
[----:B------:R-:W-:Y:S01]  /*7770*/  LOP3.LUT R13, R43, 0x7ff00000, RZ, 0xc0, !PT ;  /* 0x7ff000002b0d7812 */ /* 0x000fe200078ec0ff */
[----:B------:R-:W-:-:S02]  /*7780*/  IMAD.MOV.U32 R12, RZ, RZ, R10 ;  /* 0x000000ffff0c7224 */ /* 0x000fc400078e000a */
[----:B------:R-:W-:Y:S02]  /*7790*/  @!P2 LOP3.LUT R11, R43, 0x7ff00000, RZ, 0xc0, !PT ;  /* 0x7ff000002b0ba812 */ /* 0x000fe400078ec0ff */
[----:B------:R-:W-:Y:S01]  /*77a0*/  @!P3 DMUL R44, R42, 8.98846567431157953865e+307 ;  /* 0x7fe000002a2cb828 */ /* 0x000fe20000000000 */
[C---:B------:R-:W-:Y:S02]  /*77b0*/  ISETP.GE.U32.AND P5, PT, R10.reuse, R13, PT ;  /* 0x0000000d0a00720c */ /* 0x040fe40003fa6070 */
[----:B------:R-:W-:Y:S01]  /*77c0*/  @!P2 ISETP.GE.U32.AND P4, PT, R10, R11, PT ;  /* 0x0000000b0a00a20c */ /* 0x000fe20003f86070 */
[----:B------:R-:W-:Y:S02]  /*77d0*/  IMAD.MOV.U32 R11, RZ, RZ, 0x1ca00000 ;  /* 0x1ca00000ff0b7424 */ /* 0x000fe400078e00ff */
[----:B------:R-:W0:Y:S03]  /*77e0*/  MUFU.RCP64H R67, R45 ;  /* 0x0000002d00437308 */ /* 0x000e260000001800 */
[----:B------:R-:W-:-:S02]  /*77f0*/  @!P2 SEL R14, R11, 0x63400000, !P4 ;  /* 0x634000000b0ea807 */ /* 0x000fc40006000000 */
[----:B------:R-:W-:Y:S02]  /*7800*/  SEL R15, R11, 0x63400000, !P5 ;  /* 0x634000000b0f7807 */ /* 0x000fe40006800000 */
[--C-:B------:R-:W-:Y:S02]  /*7810*/  @!P2 LOP3.LUT R14, R14, 0x80000000, R41.reuse, 0xf8, !PT ;  /* 0x800000000e0ea812 */ /* 0x100fe400078ef829 */
[----:B------:R-:W-:Y:S02]  /*7820*/  LOP3.LUT R69, R15, 0x800fffff, R41, 0xf8, !PT ;  /* 0x800fffff0f457812 */ /* 0x000fe400078ef829 */
[----:B------:R-:W-:Y:S01]  /*7830*/  @!P2 LOP3.LUT R15, R14, 0x100000, RZ, 0xfc, !PT ;  /* 0x001000000e0fa812 */ /* 0x000fe200078efcff */
[----:B------:R-:W-:Y:S01]  /*7840*/  @!P2 IMAD.MOV.U32 R14, RZ, RZ, RZ ;  /* 0x000000ffff0ea224 */ /* 0x000fe200078e00ff */
[----:B------:R-:W-:-:S05]  /*7850*/  @!P3 LOP3.LUT R13, R45, 0x7ff00000, RZ, 0xc0, !PT ;  /* 0x7ff000002d0db812 */ /* 0x000fca00078ec0ff */
[----:B------:R-:W-:Y:S02]  /*7860*/  @!P2 DFMA R68, R68, 2, -R14 ;  /* 0x400000004444a82b */ /* 0x000fe4000000080e */
[----:B0-----:R-:W-:-:S08]  /*7870*/  DFMA R14, R66, -R44, 1 ;  /* 0x3ff00000420e742b */ /* 0x001fd0000000082c */
[----:B------:R-:W-:Y:S01]  /*7880*/  DFMA R14, R14, R14, R14 ;  /* 0x0000000e0e0e722b */ /* 0x000fe2000000000e */
[----:B------:R-:W-:-:S07]  /*7890*/  @!P2 LOP3.LUT R12, R69, 0x7ff00000, RZ, 0xc0, !PT ;  /* 0x7ff00000450ca812 */ /* 0x000fce00078ec0ff */
[----:B------:R-:W-:-:S08]  /*78a0*/  DFMA R14, R66, R14, R66 ;  /* 0x0000000e420e722b */ /* 0x000fd00000000042 */
[----:B------:R-:W-:-:S08]  /*78b0*/  DFMA R70, R14, -R44, 1 ;  /* 0x3ff000000e46742b */ /* 0x000fd0000000082c */
[----:B------:R-:W-:-:S08]  /*78c0*/  DFMA R70, R14, R70, R14 ;  /* 0x000000460e46722b */ /* 0x000fd0000000000e */
[----:B------:R-:W-:-:S08]  /*78d0*/  DMUL R14, R70, R68 ;  /* 0x00000044460e7228 */ /* 0x000fd00000000000 */
[----:B------:R-:W-:-:S08]  /*78e0*/  DFMA R66, R14, -R44, R68 ;  /* 0x8000002c0e42722b */ /* 0x000fd00000000044 */
[----:B------:R-:W-:Y:S01]  /*78f0*/  DFMA R66, R70, R66, R14 ;  /* 0x000000424642722b */ /* 0x000fe2000000000e */
[----:B------:R-:W-:-:S05]  /*7900*/  VIADD R14, R12, 0xffffffff ;  /* 0xffffffff0c0e7836 */ /* 0x000fca0000000000 */
[----:B------:R-:W-:Y:S01]  /*7910*/  ISETP.GT.U32.AND P2, PT, R14, 0x7feffffe, PT ;  /* 0x7feffffe0e00780c */ /* 0x000fe20003f44070 */
[----:B------:R-:W-:-:S05]  /*7920*/  VIADD R14, R13, 0xffffffff ;  /* 0xffffffff0d0e7836 */ /* 0x000fca0000000000 */
[----:B------:R-:W-:-:S13]  /*7930*/  ISETP.GT.U32.OR P2, PT, R14, 0x7feffffe, P2 ;  /* 0x7feffffe0e00780c */ /* 0x000fda0001744470 */
[----:B------:R-:W-:Y:S05]  /*7940*/  @P2 BRA `(.L_x_108) ;  /* 0x0000000000742947 */ /* 0x000fea0003800000 */
[----:B------:R-:W-:Y:S01]  /*7950*/  LOP3.LUT R13, R43, 0x7ff00000, RZ, 0xc0, !PT ;  /* 0x7ff000002b0d7812 */ /* 0x000fe200078ec0ff */
[----:B------:R-:W-:-:S03]  /*7960*/  IMAD.MOV.U32 R12, RZ, RZ, RZ ;  /* 0x000000ffff0c7224 */ /* 0x000fc600078e00ff */
[CC--:B------:R-:W-:Y:S02]  /*7970*/  ISETP.GE.U32.AND P2, PT, R10.reuse, R13.reuse, PT ;  /* 0x0000000d0a00720c */ /* 0x0c0fe40003f46070 */
[----:B------:R-:W-:Y:S02]  /*7980*/  VIADDMNMX R10, R10, -R13, 0xb9600000, !PT ;  /* 0xb96000000a0a7446 */ /* 0x000fe4000780090d */
[----:B------:R-:W-:Y:S02]  /*7990*/  SEL R11, R11, 0x63400000, !P2 ;  /* 0x634000000b0b7807 */ /* 0x000fe40005000000 */
[----:B------:R-:W-:-:S05]  /*79a0*/  VIMNMX R10, PT, PT, R10, 0x46a00000, PT ;  /* 0x46a000000a0a7848 */ /* 0x000fca0003fe0100 */
[----:B------:R-:W-:-:S04]  /*79b0*/  IMAD.IADD R10, R10, 0x1, -R11 ;  /* 0x000000010a0a7824 */ /* 0x000fc800078e0a0b */
[----:B------:R-:W-:-:S06]  /*79c0*/  VIADD R13, R10, 0x7fe00000 ;  /* 0x7fe000000a0d7836 */ /* 0x000fcc0000000000 */
[----:B------:R-:W-:-:S10]  /*79d0*/  DMUL R14, R66, R12 ;  /* 0x0000000c420e7228 */ /* 0x000fd40000000000 */
[----:B------:R-:W-:-:S13]  /*79e0*/  FSETP.GTU.AND P2, PT, |R15|, 1.469367938527859385e-39, PT ;  /* 0x001000000f00780b */ /* 0x000fda0003f4c200 */
[----:B------:R-:W-:Y:S05]  /*79f0*/  @P2 BRA `(.L_x_109) ;  /* 0x0000000000a82947 */ /* 0x000fea0003800000 */
[----:B------:R-:W-:Y:S01]  /*7a00*/  DFMA R44, R66, -R44, R68 ;  /* 0x8000002c422c722b */ /* 0x000fe20000000044 */
[----:B------:R-:W-:-:S09]  /*7a10*/  IMAD.MOV.U32 R40, RZ, RZ, RZ ;  /* 0x000000ffff287224 */ /* 0x000fd200078e00ff */
[C---:B------:R-:W-:Y:S02]  /*7a20*/  FSETP.NEU.AND P2, PT, R45.reuse, RZ, PT ;  /* 0x000000ff2d00720b */ /* 0x040fe40003f4d000 */
[----:B------:R-:W-:-:S04]  /*7a30*/  LOP3.LUT R42, R45, 0x80000000, R43, 0x48, !PT ;  /* 0x800000002d2a7812 */ /* 0x000fc800078e482b */
[----:B------:R-:W-:-:S07]  /*7a40*/  LOP3.LUT R41, R42, R13, RZ, 0xfc, !PT ;  /* 0x0000000d2a297212 */ /* 0x000fce00078efcff */
[----:B------:R-:W-:Y:S05]  /*7a50*/  @!P2 BRA `(.L_x_109) ;  /* 0x000000000090a947 */ /* 0x000fea0003800000 */
[----:B------:R-:W-:Y:S01]  /*7a60*/  IMAD.MOV R13, RZ, RZ, -R10 ;  /* 0x000000ffff0d7224 */ /* 0x000fe200078e0a0a */
[----:B------:R-:W-:Y:S01]  /*7a70*/  IADD3 R10, PT, PT, -R10, -0x43300000, RZ ;  /* 0xbcd000000a0a7810 */ /* 0x000fe20007ffe1ff */
[----:B------:R-:W-:-:S06]  /*7a80*/  IMAD.MOV.U32 R12, RZ, RZ, RZ ;  /* 0x000000ffff0c7224 */ /* 0x000fcc00078e00ff */
[----:B------:R-:W-:Y:S02]  /*7a90*/  DFMA R12, R14, -R12, R66 ;  /* 0x8000000c0e0c722b */ /* 0x000fe40000000042 */
[----:B------:R-:W-:-:S08]  /*7aa0*/  DMUL.RP R66, R66, R40 ;  /* 0x0000002842427228 */ /* 0x000fd00000008000 */
[----:B------:R-:W-:Y:S02]  /*7ab0*/  FSETP.NEU.AND P2, PT, |R13|, R10, PT ;  /* 0x0000000a0d00720b */ /* 0x000fe40003f4d200 */
[----:B------:R-:W-:Y:S02]  /*7ac0*/  LOP3.LUT R42, R67, R42, RZ, 0x3c, !PT ;  /* 0x0000002a432a7212 */ /* 0x000fe400078e3cff */
[----:B------:R-:W-:Y:S02]  /*7ad0*/  FSEL R10, R66, R14, !P2 ;  /* 0x0000000e420a7208 */ /* 0x000fe40005000000 */
[----:B------:R-:W-:-:S03]  /*7ae0*/  FSEL R11, R42, R15, !P2 ;  /* 0x0000000f2a0b7208 */ /* 0x000fc60005000000 */
[----:B------:R-:W-:Y:S02]  /*7af0*/  IMAD.MOV.U32 R14, RZ, RZ, R10 ;  /* 0x000000ffff0e7224 */ /* 0x000fe400078e000a */
[----:B------:R-:W-:Y:S01]  /*7b00*/  IMAD.MOV.U32 R15, RZ, RZ, R11 ;  /* 0x000000ffff0f7224 */ /* 0x000fe200078e000b */
[----:B------:R-:W-:Y:S06]  /*7b10*/  BRA `(.L_x_109) ;  /* 0x0000000000607947 */ /* 0x000fec0003800000 */
.L_x_108:
[----:B------:R-:W-:-:S14]  /*7b20*/  DSETP.NAN.AND P2, PT, R40, R40, PT ;  /* 0x000000282800722a */ /* 0x000fdc0003f48000 */
[----:B------:R-:W-:Y:S05]  /*7b30*/  @P2 BRA `(.L_x_110) ;  /* 0x00000000004c2947 */ /* 0x000fea0003800000 */
[----:B------:R-:W-:-:S14]  /*7b40*/  DSETP.NAN.AND P2, PT, R42, R42, PT ;  /* 0x0000002a2a00722a */ /* 0x000fdc0003f48000 */
[----:B------:R-:W-:Y:S05]  /*7b50*/  @P2 BRA `(.L_x_111) ;  /* 0x0000000000342947 */ /* 0x000fea0003800000 */
[----:B------:R-:W-:Y:S01]  /*7b60*/  ISETP.NE.AND P2, PT, R12, R13, PT ;  /* 0x0000000d0c00720c */ /* 0x000fe20003f45270 */
[----:B------:R-:W-:Y:S02]  /*7b70*/  IMAD.MOV.U32 R14, RZ, RZ, 0x0 ;  /* 0x00000000ff0e7424 */ /* 0x000fe400078e00ff */
[----:B------:R-:W-:-:S10]  /*7b80*/  IMAD.MOV.U32 R15, RZ, RZ, -0x80000 ;  /* 0xfff80000ff0f7424 */ /* 0x000fd400078e00ff */
[----:B------:R-:W-:Y:S05]  /*7b90*/  @!P2 BRA `(.L_x_109) ;  /* 0x000000000040a947 */ /* 0x000fea0003800000 */
[----:B------:R-:W-:Y:S02]  /*7ba0*/  ISETP.NE.AND P2, PT, R12, 0x7ff00000, PT ;  /* 0x7ff000000c00780c */ /* 0x000fe40003f45270 */
[----:B------:R-:W-:Y:S02]  /*7bb0*/  LOP3.LUT R41, R41, 0x80000000, R43, 0x48, !PT ;  /* 0x8000000029297812 */ /* 0x000fe400078e482b */
[----:B------:R-:W-:-:S13]  /*7bc0*/  ISETP.EQ.OR P2, PT, R13, RZ, !P2 ;  /* 0x000000ff0d00720c */ /* 0x000fda0005742670 */
[----:B------:R-:W-:Y:S01]  /*7bd0*/  @P2 LOP3.LUT R10, R41, 0x7ff00000, RZ, 0xfc, !PT ;  /* 0x7ff00000290a2812 */ /* 0x000fe200078efcff */
[----:B------:R-:W-:Y:S02]  /*7be0*/  @!P2 IMAD.MOV.U32 R14, RZ, RZ, RZ ;  /* 0x000000ffff0ea224 */ /* 0x000fe400078e00ff */
[----:B------:R-:W-:Y:S02]  /*7bf0*/  @!P2 IMAD.MOV.U32 R15, RZ, RZ, R41 ;  /* 0x000000ffff0fa224 */ /* 0x000fe400078e0029 */
[----:B------:R-:W-:Y:S02]  /*7c00*/  @P2 IMAD.MOV.U32 R14, RZ, RZ, RZ ;  /* 0x000000ffff0e2224 */ /* 0x000fe400078e00ff */
[----:B------:R-:W-:Y:S01]  /*7c10*/  @P2 IMAD.MOV.U32 R15, RZ, RZ, R10 ;  /* 0x000000ffff0f2224 */ /* 0x000fe200078e000a */
[----:B------:R-:W-:Y:S06]  /*7c20*/  BRA `(.L_x_109) ;  /* 0x00000000001c7947 */ /* 0x000fec0003800000 */
.L_x_111:
[----:B------:R-:W-:Y:S01]  /*7c30*/  LOP3.LUT R11, R43, 0x80000, RZ, 0xfc, !PT ;  /* 0x000800002b0b7812 */ /* 0x000fe200078efcff */
[----:B------:R-:W-:-:S04]  /*7c40*/  IMAD.MOV.U32 R14, RZ, RZ, R42 ;  /* 0x000000ffff0e7224 */ /* 0x000fc800078e002a */
[----:B------:R-:W-:Y:S01]  /*7c50*/  IMAD.MOV.U32 R15, RZ, RZ, R11 ;  /* 0x000000ffff0f7224 */ /* 0x000fe200078e000b */
[----:B------:R-:W-:Y:S06]  /*7c60*/  BRA `(.L_x_109) ;  /* 0x00000000000c7947 */ /* 0x000fec0003800000 */
.L_x_110:
[----:B------:R-:W-:Y:S01]  /*7c70*/  LOP3.LUT R11, R41, 0x80000, RZ, 0xfc, !PT ;  /* 0x00080000290b7812 */ /* 0x000fe200078efcff */
[----:B------:R-:W-:-:S04]  /*7c80*/  IMAD.MOV.U32 R14, RZ, RZ, R40 ;  /* 0x000000ffff0e7224 */ /* 0x000fc800078e0028 */
[----:B------:R-:W-:-:S07]  /*7c90*/  IMAD.MOV.U32 R15, RZ, RZ, R11 ;  /* 0x000000ffff0f7224 */ /* 0x000fce00078e000b */
.L_x_109:
[----:B------:R-:W-:Y:S05]  /*7ca0*/  BSYNC.RECONVERGENT B1 ;  /* 0x0000000000017941 */ /* 0x000fea0003800200 */
.L_x_107:
[----:B------:R-:W-:Y:S02]  /*7cb0*/  IMAD.MOV.U32 R12, RZ, RZ, R0 ;  /* 0x000000ffff0c7224 */ /* 0x000fe400078e0000 */
[----:B------:R-:W-:Y:S02]  /*7cc0*/  IMAD.MOV.U32 R13, RZ, RZ, 0x0 ;  /* 0x00000000ff0d7424 */ /* 0x000fe400078e00ff */
[----:B------:R-:W-:Y:S02]  /*7cd0*/  IMAD.MOV.U32 R10, RZ, RZ, R14 ;  /* 0x000000ffff0a7224 */ /* 0x000fe400078e000e */
[----:B------:R-:W-:Y:S01]  /*7ce0*/  IMAD.MOV.U32 R11, RZ, RZ, R15 ;  /* 0x000000ffff0b7224 */ /* 0x000fe200078e000f */
[----:B------:R-:W-:Y:S06]  /*7cf0*/  RET.REL.NODEC R12 `(_Z33extrapolate_second_order_sw_falseidddddddddPlS_PdS0_S0_S0_S0_S0_S0_S0_S0_S0_) ;  /* 0xffffff800cc07950 */ /* 0x000fec0003c3ffff */
.L_x_112:
[----:B------:R-:W-:-:S00]  /*7d00*/  BRA `(.L_x_112) ;  /* 0xfffffffc00fc7947 */ /* 0x000fc0000383ffff */
[----:B------:R-:W-:-:S00]  /*7d10*/  NOP ;  /* 0x0000000000007918 */ /* 0x000fc00000000000 */
        /* <DEDUP_REMOVED lines=14> */
.L_x_239:


//--------------------- .text._Z32extrapolate_second_order_sw_trueiddddddddiPlS_PdS0_S0_S0_S0_S0_S0_S0_S0_S0_S0_S0_S0_ --------------------------
	.section	.text._Z32extrapolate_second_order_sw_trueiddddddddiPlS_PdS0_S0_S0_S0_S0_S0_S0_S0_S0_S0_S0_S0_,"ax",@progbits
	.align	128
        .global         _Z32extrapolate_second_order_sw_trueiddddddddiPlS_PdS0_S0_S0_S0_S0_S0_S0_S0_S0_S0_S0_S0_
        .type           _Z32extrapolate_second_order_sw_trueiddddddddiPlS_PdS0_S0_S0_S0_S0_S0_S0_S0_S0_S0_S0_S0_,@function
        .size           _Z32extrapolate_second_order_sw_trueiddddddddiPlS_PdS0_S0_S0_S0_S0_S0_S0_S0_S0_S0_S0_S0_,(.L_x_241 - _Z32extrapolate_second_order_sw_trueiddddddddiPlS_PdS0_S0_S0_S0_S0_S0_S0_S0_S0_S0_S0_S0_)
        .other          _Z32extrapolate_second_order_sw_trueiddddddddiPlS_PdS0_S0_S0_S0_S0_S0_S0_S0_S0_S0_S0_S0_,@"STO_CUDA_ENTRY STV_DEFAULT"
_Z32extrapolate_second_order_sw_trueiddddddddiPlS_PdS0_S0_S0_S0_S0_S0_S0_S0_S0_S0_S0_S0_:
.text._Z32extrapolate_second_order_sw_trueiddddddddiPlS_PdS0_S0_S0_S0_S0_S0_S0_S0_S0_S0_S0_S0_:
[----:B------:R-:W-:Y:S01]  /*0000*/  LDC R1, c[0x0][0x37c] ;  /* 0x0000df00ff017b82 */ /* 0x000fe20000000800 */
[----:B------:R-:W0:Y:S07]  /*0010*/  S2R R11, SR_TID.Y ;  /* 0x00000000000b7919 */ /* 0x000e2e0000002200 */
[----:B------:R-:W-:Y:S01]  /*0020*/  S2UR UR4, SR_CTAID.X ;  /* 0x00000000000479c3 */ /* 0x000fe20000002500 */
[----:B------:R-:W1:Y:S01]  /*0030*/  LDCU UR7, c[0x0][0x380] ;  /* 0x00007000ff0777ac */ /* 0x000e620008000800 */
[----:B------:R-:W2:Y:S06]  /*0040*/  S2R R7, SR_TID.X ;  /* 0x0000000000077919 */ /* 0x000eac0000002100 */
[----:B------:R-:W3:Y:S08]  /*0050*/  S2UR UR5, SR_CTAID.Y ;  /* 0x00000000000579c3 */ /* 0x000ef00000002600 */
[----:B------:R-:W2:Y:S01]  /*0060*/  LDC R10, c[0x0][0x360] ;  /* 0x0000d800ff0a7b82 */ /* 0x000ea20000000800 */
[----:B------:R-:W3:Y:S07]  /*0070*/  LDCU UR6, c[0x0][0x370] ;  /* 0x00006e00ff0677ac */ /* 0x000eee0008000800 */
[----:B------:R-:W0:Y:S01]  /*0080*/  LDC R0, c[0x0][0x364] ;  /* 0x0000d900ff007b82 */ /* 0x000e220000000800 */
[----:B---3--:R-:W-:-:S06]  /*0090*/  UIMAD UR4, UR5, UR6, UR4 ;  /* 0x00000006050472a4 */ /* 0x008fcc000f8e0204 */
[----:B0-----:R-:W-:-:S04]  /*00a0*/  IMAD R11, R0, UR4, R11 ;  /* 0x00000004000b7c24 */ /* 0x001fc8000f8e020b */
[----:B--2---:R-:W-:-:S05]  /*00b0*/  IMAD R11, R11, R10, R7 ;  /* 0x0000000a0b0b7224 */ /* 0x004fca00078e0207 */
[----:B-1----:R-:W-:-:S13]  /*00c0*/  ISETP.GE.AND P0, PT, R11, UR7, PT ;  /* 0x000000070b007c0c */ /* 0x002fda000bf06270 */
[----:B------:R-:W-:Y:S05]  /*00d0*/  @P0 EXIT ;  /* 0x000000000000094d */ /* 0x000fea0003800000 */
[----:B------:R-:W0:Y:S01]  /*00e0*/  LDC.64 R2, c[0x0][0x3d8] ;  /* 0x0000f600ff027b82 */ /* 0x000e220000000a00 */
[----:B------:R-:W1:Y:S01]  /*00f0*/  LDCU.64 UR6, c[0x0][0x358] ;  /* 0x00006b00ff0677ac */ /* 0x000e620008000a00 */
[----:B0-----:R-:W-:-:S06]  /*0100*/  IMAD.WIDE R2, R11, 0x8, R2 ;  /* 0x000000080b027825 */ /* 0x001fcc00078e0202 */
[----:B-1----:R-:W2:Y:S01]  /*0110*/  LDG.E.64 R2, desc[UR6][R2.64] ;  /* 0x0000000602027981 */ /* 0x002ea2000c1e1b00 */
[----:B------:R-:W0:Y:S01]  /*0120*/  S2UR UR5, SR_CgaCtaId ;  /* 0x00000000000579c3 */ /* 0x000e220000008800 */
[----:B------:R-:W-:Y:S01]  /*0130*/  UMOV UR4, 0x400 ;  /* 0x0000040000047882 */ /* 0x000fe20000000000 */
[----:B------:R-:W-:Y:S01]  /*0140*/  BSSY.RECONVERGENT B0, `(.L_x_113) ;  /* 0x000073e000007945 */ /* 0x000fe20003800200 */
[----:B------:R-:W-:Y:S01]  /*0150*/  IMAD R9, R11, 0x3, RZ ;  /* 0x000000030b097824 */ /* 0x000fe200078e02ff */
[----:B------:R-:W-:Y:S01]  /*0160*/  SHF.R.S32.HI R8, RZ, 0x1f, R11 ;  /* 0x0000001fff087819 */ /* 0x000fe2000001140b */
[----:B0-----:R-:W-:-:S06]  /*0170*/  ULEA UR4, UR5, UR4, 0x18 ;  /* 0x0000000405047291 */ /* 0x001fcc000f8ec0ff */
[----:B------:R-:W-:Y:S02]  /*0180*/  LEA R7, R7, UR4, 0x3 ;  /* 0x0000000407077c11 */ /* 0x000fe4000f8e18ff */
[----:B--2---:R-:W-:-:S04]  /*0190*/  ISETP.NE.U32.AND P0, PT, R2, 0x3, PT ;  /* 0x000000030200780c */ /* 0x004fc80003f05070 */
[----:B------:R-:W-:-:S13]  /*01a0*/  ISETP.NE.AND.EX P0, PT, R3, RZ, PT, P0 ;  /* 0x000000ff0300720c */ /* 0x000fda0003f05300 */
[----:B------:R-:W-:Y:S05]  /*01b0*/  @P0 BRA `(.L_x_114) ;  /* 0x0000000000800947 */ /* 0x000fea0003800000 */
[----:B------:R-:W0:Y:S01]  /*01c0*/  LDCU.64 UR4, c[0x0][0x3e8] ;  /* 0x00007d00ff0477ac */ /* 0x000e220008000a00 */
[C---:B------:R-:W-:Y:S01]  /*01d0*/  IMAD.SHL.U32 R26, R11.reuse, 0x8, RZ ;  /* 0x000000080b1a7824 */ /* 0x040fe200078e00ff */
[----:B------:R-:W-:Y:S01]  /*01e0*/  SHF.L.U64.HI R8, R11, 0x3, R8 ;  /* 0x000000030b087819 */ /* 0x000fe20000010208 */
        /* <DEDUP_REMOVED lines=8> */
[----:B------:R2:W-:Y:S04]  /*0270*/  STG.E.64 desc[UR6][R12.64+0x8], R4 ;  /* 0x000008040c007986 */ /* 0x0005e8000c101b06 */
[----:B------:R-:W3:Y:S01]  /*0280*/  LDG.E.64 R14, desc[UR6][R2.64] ;  /* 0x00000006020e7981 */ /* 0x000ee2000c1e1b00 */
[----:B0-----:R-:W-:-:S04]  /*0290*/  IADD3 R16, P0, PT, R26, UR4, RZ ;  /* 0x000000041a107c10 */ /* 0x001fc8000ff1e0ff */
[----:B------:R-:W-:Y:S01]  /*02a0*/  IADD3.X R17, PT, PT, R8, UR5, RZ, P0, !PT ;  /* 0x0000000508117c10 */ /* 0x000fe200087fe4ff */
[----:B------:R-:W0:Y:S01]  /*02b0*/  LDCU.64 UR4, c[0x0][0x3f8] ;  /* 0x00007f00ff0477ac */ /* 0x000e220008000a00 */
[----:B---3--:R1:W-:Y:S04]  /*02c0*/  STG.E.64 desc[UR6][R12.64+0x10], R14 ;  /* 0x0000100e0c007986 */ /* 0x0083e8000c101b06 */
[----:B------:R-:W3:Y:S01]  /*02d0*/  LDG.E.64 R18, desc[UR6][R16.64] ;  /* 0x0000000610127981 */ /* 0x000ee2000c1e1b00 */
[----:B0-----:R-:W-:Y:S01]  /*02e0*/  IADD3 R26, P0, PT, R26, UR4, RZ ;  /* 0x000000041a1a7c10 */ /* 0x001fe2000ff1e0ff */
[----:B--2---:R-:W-:-:S03]  /*02f0*/  IMAD.WIDE R4, R9, 0x8, R20 ;  /* 0x0000000809047825 */ /* 0x004fc600078e0214 */
[----:B------:R-:W-:-:S06]  /*0300*/  IADD3.X R27, PT, PT, R8, UR5, RZ, P0, !PT ;  /* 0x00000005081b7c10 */ /* 0x000fcc00087fe4ff */
[----:B------:R-:W2:Y:S04]  /*0310*/  LDG.E.64 R26, desc[UR6][R26.64] ;  /* 0x000000061a1a7981 */ /* 0x000ea8000c1e1b00 */
[----:B---3--:R0:W-:Y:S04]  /*0320*/  STG.E.64 desc[UR6][R4.64], R18 ;  /* 0x0000001204007986 */ /* 0x0081e8000c101b06 */
[----:B------:R0:W-:Y:S04]  /*0330*/  STG.E.64 desc[UR6][R4.64+0x8], R18 ;  /* 0x0000081204007986 */ /* 0x0001e8000c101b06 */
[----:B------:R-:W3:Y:S01]  /*0340*/  LDG.E.64 R2, desc[UR6][R16.64] ;  /* 0x0000000610027981 */ /* 0x000ee2000c1e1b00 */
[----:B------:R-:W-:-:S03]  /*0350*/  IMAD R11, R10, 0x8, R7 ;  /* 0x000000080a0b7824 */ /* 0x000fc600078e0207 */
[----:B--2---:R0:W-:Y:S01]  /*0360*/  STS.64 [R7], R26 ;  /* 0x0000001a07007388 */ /* 0x0041e20000000a00 */
[----:B-1----:R-:W-:-:S03]  /*0370*/  IMAD R13, R10, 0x8, R11 ;  /* 0x000000080a0d7824 */ /* 0x002fc600078e020b */
[----:B------:R0:W-:Y:S04]  /*0380*/  STS.64 [R11], R26 ;  /* 0x0000001a0b007388 */ /* 0x0001e80000000a00 */
[----:B------:R0:W-:Y:S04]  /*0390*/  STS.64 [R13], R26 ;  /* 0x0000001a0d007388 */ /* 0x0001e80000000a00 */
[----:B---3--:R0:W-:Y:S01]  /*03a0*/  STG.E.64 desc[UR6][R4.64+0x10], R2 ;  /* 0x0000100204007986 */ /* 0x0081e2000c101b06 */
[----:B------:R-:W-:Y:S05]  /*03b0*/  BRA `(.L_x_115) ;  /* 0x0000007000587947 */ /* 0x000fea0003800000 */
.L_x_114:
        /* <DEDUP_REMOVED lines=27> */
.L_x_120:
[----:B------:R-:W0:Y:S02]  /*0570*/  LDC.64 R12, c[0x0][0x3d0] ;  /* 0x0000f400ff0c7b82 */ /* 0x000e240000000a00 */
[----:B0-----:R-:W-:-:S05]  /*0580*/  IMAD.WIDE R2, R0, 0x8, R12 ;  /* 0x0000000800027825 */ /* 0x001fca00078e020c */
[----:B------:R-:W2:Y:S02]  /*0590*/  LDG.E.64 R4, desc[UR6][R2.64] ;  /* 0x0000000602047981 */ /* 0x000ea4000c1e1b00 */
[----:B--2---:R-:W-:-:S04]  /*05a0*/  ISETP.NE.U32.AND P0, PT, R4, R11, PT ;  /* 0x0000000b0400720c */ /* 0x004fc80003f05070 */
[----:B------:R-:W-:-:S13]  /*05b0*/  ISETP.NE.AND.EX P0, PT, R5, R8, PT, P0 ;  /* 0x000000080500720c */ /* 0x000fda0003f05300 */
[----:B------:R-:W-:Y:S05]  /*05c0*/  @P0 BREAK.RELIABLE B2 ;  /* 0x0000000000020942 */ /* 0x000fea0003800100 */
[----:B------:R-:W-:Y:S05]  /*05d0*/  @P0 BRA `(.L_x_119) ;  /* 0x0000000000180947 */ /* 0x000fea0003800000 */
[C---:B------:R-:W-:Y:S01]  /*05e0*/  ISETP.NE.AND P0, PT, R0.reuse, R15, PT ;  /* 0x0000000f0000720c */ /* 0x040fe20003f05270 */
[----:B------:R-:W-:-:S12]  /*05f0*/  VIADD R0, R0, 0x1 ;  /* 0x0000000100007836 */ /* 0x000fd80000000000 */
[----:B------:R-:W-:Y:S05]  /*0600*/  @P0 BRA `(.L_x_120) ;  /* 0xfffffffc00d80947 */ /* 0x000fea000383ffff */
[----:B------:R-:W-:Y:S05]  /*0610*/  BSYNC.RELIABLE B2 ;  /* 0x0000000000027941 */ /* 0x000fea0003800100 */
.L_x_118:
[----:B------:R-:W-:-:S06]  /*0620*/  IMAD.WIDE R4, R15, 0x8, R12 ;  /* 0x000000080f047825 */ /* 0x000fcc00078e020c */
[----:B------:R0:W5:Y:S02]  /*0630*/  LDG.E R4, desc[UR6][R4.64+0x8] ;  /* 0x0000080604047981 */ /* 0x000164000c1e1900 */
.L_x_119:
[----:B------:R-:W-:Y:S05]  /*0640*/  BSYNC.RECONVERGENT B1 ;  /* 0x0000000000017941 */ /* 0x000fea0003800200 */
.L_x_117:
        /* <DEDUP_REMOVED lines=19> */
[----:B------:R-:W-:Y:S01]  /*0780*/  LOP3.LUT R0, R23, 0x7fffffff, RZ, 0xc0, !PT ;  /* 0x7fffffff17007812 */ /* 0x000fe200078ec0ff */
[----:B------:R-:W-:Y:S01]  /*0790*/  IMAD.MOV.U32 R20, RZ, RZ, R22 ;  /* 0x000000ffff147224 */ /* 0x000fe200078e0016 */
[----:B------:R-:W-:Y:S01]  /*07a0*/  MOV R22, 0x7e0 ;  /* 0x000007e000167802 */ /* 0x000fe20000000f00 */
[----:B------:R-:W-:Y:S02]  /*07b0*/  IMAD.MOV.U32 R21, RZ, RZ, R23 ;  /* 0x000000ffff157224 */ /* 0x000fe400078e0017 */
[----:B------:R-:W-:-:S07]  /*07c0*/  VIADD R26, R0, 0xfff00000 ;  /* 0xfff00000001a7836 */ /* 0x000fce0000000000 */
[----:B------:R-:W-:Y:S05]  /*07d0*/  CALL.REL.NOINC `($__internal_2_$__cuda_sm20_dblrcp_rn_slowpath_v3) ;  /* 0x0000007000407944 */ /* 0x000fea0003c00000 */
[----:B------:R-:W-:Y:S02]  /*07e0*/  IMAD.MOV.U32 R14, RZ, RZ, R28 ;  /* 0x000000ffff0e7224 */ /* 0x000fe400078e001c */
[----:B------:R-:W-:-:S07]  /*07f0*/  IMAD.MOV.U32 R15, RZ, RZ, R29 ;  /* 0x000000ffff0f7224 */ /* 0x000fce00078e001d */
.L_x_122:
[----:B------:R-:W-:Y:S05]  /*0800*/  BSYNC.RECONVERGENT B1 ;  /* 0x0000000000017941 */ /* 0x000fea0003800200 */
.L_x_121:
[----:B------:R-:W0:Y:S01]  /*0810*/  LDCU.64 UR4, c[0x0][0x3e8] ;  /* 0x00007d00ff0477ac */ /* 0x000e220008000a00 */
[C---:B------:R-:W-:Y:S01]  /*0820*/  IMAD.SHL.U32 R0, R11.reuse, 0x8, RZ ;  /* 0x000000080b007824 */ /* 0x040fe200078e00ff */
[----:B------:R-:W-:Y:S02]  /*0830*/  SHF.R.S64 R2, RZ, 0x1d, R4 ;  /* 0x0000001dff027819 */ /* 0x000fe40000001004 */
[----:B------:R-:W-:Y:S02]  /*0840*/  SHF.L.U64.HI R8, R11, 0x3, R8 ;  /* 0x000000030b087819 */ /* 0x000fe40000010208 */
[----:B------:R-:W-:Y:S02]  /*0850*/  SHF.R.S32.HI R3, RZ, 0x1d, R4 ;  /* 0x0000001dff037819 */ /* 0x000fe40000011404 */
        /* <DEDUP_REMOVED lines=18> */
[----:B------:R-:W-:Y:S02]  /*0980*/  DMUL R28, R48, R12 ;  /* 0x0000000c301c7228 */ /* 0x000fe40000000000 */
[----:B------:R-:W-:-:S02]  /*0990*/  FSEL R32, R4, RZ, !P0 ;  /* 0x000000ff04207208 */ /* 0x000fc40004000000 */
[----:B------:R-:W-:-:S04]  /*09a0*/  FSEL R33, R5, RZ, !P0 ;  /* 0x000000ff05217208 */ /* 0x000fc80004000000 */
[----:B------:R-:W-:Y:S01]  /*09b0*/  DFMA R28, R54, R24, R28 ;  /* 0x00000018361c722b */ /* 0x000fe2000000001c */
[----:B------:R-:W-:-:S05]  /*09c0*/  FSETP.GEU.AND P2, PT, |R33|, 6.5827683646048100446e-37, PT ;  /* 0x036000002100780b */ /* 0x000fca0003f4e200 */
        /* <DEDUP_REMOVED lines=10> */
[----:B------:R-:W-:Y:S01]  /*0a70*/  IMAD.MOV.U32 R23, RZ, RZ, R4 ;  /* 0x000000ffff177224 */ /* 0x000fe200078e0004 */
[-C--:B------:R-:W-:Y:S01]  /*0a80*/  DMUL R26, R46, R12.reuse ;  /* 0x0000000c2e1a7228 */ /* 0x080fe20000000000 */
[----:B------:R-:W-:Y:S01]  /*0a90*/  IMAD.MOV.U32 R4, RZ, RZ, RZ ;  /* 0x000000ffff047224 */ /* 0x000fe200078e00ff */
[----:B------:R-:W-:Y:S01]  /*0aa0*/  DMUL R12, R44, R12 ;  /* 0x0000000c2c0c7228 */ /* 0x000fe20000000000 */
[----:B------:R-:W-:-:S03]  /*0ab0*/  IMAD.MOV.U32 R22, RZ, RZ, RZ ;  /* 0x000000ffff167224 */ /* 0x000fc600078e00ff */
[----:B------:R-:W-:Y:S02]  /*0ac0*/  FSEL R5, R4, R11, P3 ;  /* 0x0000000b04057208 */ /* 0x000fe40001800000 */
[----:B------:R-:W-:Y:S01]  /*0ad0*/  FFMA R6, RZ, R29, R15 ;  /* 0x0000001dff067223 */ /* 0x000fe2000000000f */
[----:B------:R-:W-:Y:S01]  /*0ae0*/  @P4 LOP3.LUT R5, R11, 0x80000, RZ, 0xfc, !PT ;  /* 0x000800000b054812 */ /* 0x000fe200078efcff */
[-C--:B------:R-:W-:Y:S01]  /*0af0*/  DFMA R26, R52, R24.reuse, R26 ;  /* 0x00000018341a722b */ /* 0x080fe2000000001a */
[----:B------:R-:W-:Y:S01]  /*0b00*/  SEL R22, R22, R23, P3 ;  /* 0x0000001716167207 */ /* 0x000fe20001800000 */
[----:B------:R-:W-:Y:S01]  /*0b10*/  DFMA R24, R50, R24, R12 ;  /* 0x000000183218722b */ /* 0x000fe2000000000c */
[----:B------:R-:W-:Y:S01]  /*0b20*/  FSETP.GT.AND P0, PT, |R6|, 1.469367938527859385e-39, PT ;  /* 0x001000000600780b */ /* 0x000fe20003f04200 */
[----:B------:R-:W-:-:S12]  /*0b30*/  IMAD.MOV.U32 R23, RZ, RZ, R5 ;  /* 0x000000ffff177224 */ /* 0x000fd800078e0005 */
[----:B------:R-:W-:Y:S05]  /*0b40*/  @P0 BRA P2, `(.L_x_124) ;  /* 0x00000000001c0947 */ /* 0x000fea0001000000 */
[----:B------:R-:W-:Y:S01]  /*0b50*/  IMAD.MOV.U32 R14, RZ, RZ, R32 ;  /* 0x000000ffff0e7224 */ /* 0x000fe200078e0020 */
[----:B------:R-:W-:Y:S01]  /*0b60*/  MOV R12, 0xbb0 ;  /* 0x00000bb0000c7802 */ /* 0x000fe20000000f00 */
[----:B------:R-:W-:Y:S02]  /*0b70*/  IMAD.MOV.U32 R13, RZ, RZ, R33 ;  /* 0x000000ffff0d7224 */ /* 0x000fe400078e0021 */
[----:B------:R-:W-:Y:S02]  /*0b80*/  IMAD.MOV.U32 R60, RZ, RZ, R28 ;  /* 0x000000ffff3c7224 */ /* 0x000fe400078e001c */
[----:B------:R-:W-:-:S07]  /*0b90*/  IMAD.MOV.U32 R61, RZ, RZ, R29 ;  /* 0x000000ffff3d7224 */ /* 0x000fce00078e001d */
[----:B------:R-:W-:Y:S05]  /*0ba0*/  CALL.REL.NOINC `($__internal_3_$__cuda_sm20_div_rn_f64_full) ;  /* 0x0000006c00f07944 */ /* 0x000fea0003c00000 */
[----:B------:R-:W-:-:S07]  /*0bb0*/  IMAD.MOV.U32 R15, RZ, RZ, R13 ;  /* 0x000000ffff0f7224 */ /* 0x000fce00078e000d */
.L_x_124:
[----:B------:R-:W-:Y:S05]  /*0bc0*/  BSYNC.RECONVERGENT B2 ;  /* 0x0000000000027941 */ /* 0x000fea0003800200 */
.L_x_123:
[----:B------:R-:W0:Y:S01]  /*0bd0*/  MUFU.RCP64H R5, R29 ;  /* 0x0000001d00057308 */ /* 0x000e220000001800 */
[----:B------:R-:W-:Y:S01]  /*0be0*/  IMAD.MOV.U32 R4, RZ, RZ, 0x1 ;  /* 0x00000001ff047424 */ /* 0x000fe200078e00ff */
[----:B------:R-:W-:Y:S01]  /*0bf0*/  FSETP.GEU.AND P3, PT, |R23|, 6.5827683646048100446e-37, PT ;  /* 0x036000001700780b */ /* 0x000fe20003f6e200 */
[----:B------:R-:W-:Y:S01]  /*0c00*/  UMOV UR4, 0xe48e0530 ;  /* 0xe48e053000047882 */ /* 0x000fe20000000000 */
[----:B------:R-:W-:Y:S01]  /*0c10*/  UMOV UR5, 0x2b2bff2e ;  /* 0x2b2bff2e00057882 */ /* 0x000fe20000000000 */
[----:B------:R-:W-:Y:S01]  /*0c20*/  BSSY.RECONVERGENT B2, `(.L_x_125) ;  /* 0x0000016000027945 */ /* 0x000fe20003800200 */
[C---:B------:R-:W-:Y:S02]  /*0c30*/  DSETP.GT.AND P0, PT, R28.reuse, UR4, PT ;  /* 0x000000041c007e2a */ /* 0x040fe4000bf04000 */
        /* <DEDUP_REMOVED lines=10> */
[----:B------:R-:W-:Y:S02]  /*0ce0*/  FSETP.GT.AND P2, PT, |R4|, 1.469367938527859385e-39, PT ;  /* 0x001000000400780b */ /* 0x000fe40003f44200 */
[----:B------:R-:W-:-:S11]  /*0cf0*/  FSEL R4, R15, 1.875, !P1 ;  /* 0x3ff000000f047808 */ /* 0x000fd60004800000 */
        /* <DEDUP_REMOVED lines=8> */
.L_x_126:
[----:B------:R-:W-:Y:S05]  /*0d80*/  BSYNC.RECONVERGENT B2 ;  /* 0x0000000000027941 */ /* 0x000fea0003800200 */
.L_x_125:
[----:B------:R-:W0:Y:S01]  /*0d90*/  MUFU.RCP64H R15, R27 ;  /* 0x0000001b000f7308 */ /* 0x000e220000001800 */
[----:B------:R-:W-:Y:S01]  /*0da0*/  IMAD.MOV.U32 R14, RZ, RZ, 0x1 ;  /* 0x00000001ff0e7424 */ /* 0x000fe200078e00ff */
[----:B------:R-:W-:Y:S01]  /*0db0*/  FSETP.GEU.AND P2, PT, |R33|, 6.5827683646048100446e-37, PT ;  /* 0x036000002100780b */ /* 0x000fe20003f4e200 */
[----:B------:R-:W-:Y:S01]  /*0dc0*/  IMAD.MOV.U32 R36, RZ, RZ, R32 ;  /* 0x000000ffff247224 */ /* 0x000fe200078e0020 */
[----:B------:R-:W-:Y:S01]  /*0dd0*/  UMOV UR4, 0xe48e0530 ;  /* 0xe48e053000047882 */ /* 0x000fe20000000000 */
[----:B------:R-:W-:Y:S01]  /*0de0*/  IMAD.MOV.U32 R37, RZ, RZ, R33 ;  /* 0x000000ffff257224 */ /* 0x000fe200078e0021 */
[----:B------:R-:W-:Y:S01]  /*0df0*/  UMOV UR5, 0x2b2bff2e ;  /* 0x2b2bff2e00057882 */ /* 0x000fe20000000000 */
[----:B------:R-:W-:Y:S01]  /*0e00*/  BSSY.RECONVERGENT B2, `(.L_x_127) ;  /* 0x000001d000027945 */ /* 0x000fe20003800200 */
        /* <DEDUP_REMOVED lines=9> */
[----:B------:R-:W-:Y:S02]  /*0ea0*/  FSEL R37, R13, R4, P0 ;  /* 0x000000040d257208 */ /* 0x000fe40000000000 */
[----:B------:R-:W-:Y:S01]  /*0eb0*/  FSEL R36, R12, R5, P0 ;  /* 0x000000050c247208 */ /* 0x000fe20000000000 */
[----:B------:R-:W-:-:S06]  /*0ec0*/  IMAD.MOV.U32 R5, RZ, RZ, 0x80000 ;  /* 0x00080000ff057424 */ /* 0x000fcc00078e00ff */
[----:B------:R-:W-:Y:S01]  /*0ed0*/  FFMA R4, RZ, R27, R15 ;  /* 0x0000001bff047223 */ /* 0x000fe2000000000f */
[----:B------:R-:W-:-:S04]  /*0ee0*/  DSETP.MIN.AND P3, P4, R36, 1000, PT ;  /* 0x408f40002400742a */ /* 0x000fc80003c60000 */
[----:B------:R-:W-:Y:S01]  /*0ef0*/  FSETP.GT.AND P0, PT, |R4|, 1.469367938527859385e-39, PT ;  /* 0x001000000400780b */ /* 0x000fe20003f04200 */
[----:B------:R-:W-:-:S05]  /*0f00*/  IMAD.MOV.U32 R4, RZ, RZ, R37 ;  /* 0x000000ffff047224 */ /* 0x000fca00078e0025 */
[----:B------:R-:W-:Y:S01]  /*0f10*/  FSEL R35, R4, 4.4765625, P3 ;  /* 0x408f400004237808 */ /* 0x000fe20001800000 */
[----:B------:R-:W-:-:S03]  /*0f20*/  IMAD.MOV.U32 R4, RZ, RZ, R36 ;  /* 0x000000ffff047224 */ /* 0x000fc600078e0024 */
[----:B------:R-:W-:Y:S02]  /*0f30*/  @P4 LOP3.LUT R35, R5, 0x408f4000, RZ, 0xfc, !PT ;  /* 0x408f400005234812 */ /* 0x000fe400078efcff */
[----:B------:R-:W-:Y:S01]  /*0f40*/  SEL R34, R4, RZ, P3 ;  /* 0x000000ff04227207 */ /* 0x000fe20001800000 */
[----:B------:R-:W-:Y:S06]  /*0f50*/  @P0 BRA P2, `(.L_x_128) ;  /* 0x00000000001c0947 */ /* 0x000fec0001000000 */
[----:B------:R-:W-:Y:S01]  /*0f60*/  IMAD.MOV.U32 R14, RZ, RZ, R32 ;  /* 0x000000ffff0e7224 */ /* 0x000fe200078e0020 */
[----:B------:R-:W-:Y:S01]  /*0f70*/  MOV R12, 0xfc0 ;  /* 0x00000fc0000c7802 */ /* 0x000fe20000000f00 */
[----:B------:R-:W-:Y:S02]  /*0f80*/  IMAD.MOV.U32 R13, RZ, RZ, R33 ;  /* 0x000000ffff0d7224 */ /* 0x000fe400078e0021 */
[----:B------:R-:W-:Y:S02]  /*0f90*/  IMAD.MOV.U32 R60, RZ, RZ, R26 ;  /* 0x000000ffff3c7224 */ /* 0x000fe400078e001a */
[----:B------:R-:W-:-:S07]  /*0fa0*/  IMAD.MOV.U32 R61, RZ, RZ, R27 ;  /* 0x000000ffff3d7224 */ /* 0x000fce00078e001b */
[----:B------:R-:W-:Y:S05]  /*0fb0*/  CALL.REL.NOINC `($__internal_3_$__cuda_sm20_div_rn_f64_full) ;  /* 0x0000006800ec7944 */ /* 0x000fea0003c00000 */
[----:B------:R-:W-:-:S07]  /*0fc0*/  IMAD.MOV.U32 R15, RZ, RZ, R13 ;  /* 0x000000ffff0f7224 */ /* 0x000fce00078e000d */
.L_x_128:
[----:B------:R-:W-:Y:S05]  /*0fd0*/  BSYNC.RECONVERGENT B2 ;  /* 0x0000000000027941 */ /* 0x000fea0003800200 */
.L_x_127:
        /* <DEDUP_REMOVED lines=17> */
[----:B------:R-:W-:Y:S02]  /*10f0*/  FSETP.GT.AND P2, PT, |R4|, 1.469367938527859385e-39, PT ;  /* 0x001000000400780b */ /* 0x000fe40003f44200 */
[----:B------:R-:W-:-:S11]  /*1100*/  FSEL R4, R14, R36, !P1 ;  /* 0x000000240e047208 */ /* 0x000fd60004800000 */
        /* <DEDUP_REMOVED lines=8> */
.L_x_130:
[----:B------:R-:W-:Y:S05]  /*1190*/  BSYNC.RECONVERGENT B2 ;  /* 0x0000000000027941 */ /* 0x000fea0003800200 */
.L_x_129:
        /* <DEDUP_REMOVED lines=9> */
[----:B------:R-:W-:Y:S01]  /*1230*/  IMAD.MOV.U32 R12, RZ, RZ, R5 ;  /* 0x000000ffff0c7224 */ /* 0x000fe200078e0005 */
[----:B------:R-:W-:Y:S01]  /*1240*/  DSETP.MIN.AND P3, P4, R34, R4, PT ;  /* 0x000000042200722a */ /* 0x000fe20003c60000 */
[----:B------:R-:W-:Y:S01]  /*1250*/  MOV R6, R34 ;  /* 0x0000002200067202 */ /* 0x000fe20000000f00 */
[C---:B------:R-:W-:Y:S01]  /*1260*/  DSETP.GEU.AND P1, PT, R24.reuse, -UR4, PT ;  /* 0x8000000418007e2a */ /* 0x040fe2000bf2e000 */
[----:B------:R-:W-:Y:S03]  /*1270*/  BSSY.RECONVERGENT B2, `(.L_x_131) ;  /* 0x0000017000027945 */ /* 0x000fe60003800200 */
        /* <DEDUP_REMOVED lines=22> */
.L_x_132:
[----:B------:R-:W-:Y:S05]  /*13e0*/  BSYNC.RECONVERGENT B2 ;  /* 0x0000000000027941 */ /* 0x000fea0003800200 */
.L_x_131:
        /* <DEDUP_REMOVED lines=27> */
.L_x_134:
[----:B------:R-:W-:Y:S05]  /*15a0*/  BSYNC.RECONVERGENT B2 ;  /* 0x0000000000027941 */ /* 0x000fea0003800200 */
.L_x_133:
        /* <DEDUP_REMOVED lines=9> */
[----:B------:R-:W-:-:S05]  /*1640*/  @P1 LOP3.LUT R13, R11, 0x80000, RZ, 0xfc, !PT ;  /* 0x000800000b0d1812 */ /* 0x000fca00078efcff */
[----:B------:R-:W-:Y:S02]  /*1650*/  IMAD.MOV.U32 R5, RZ, RZ, R13 ;  /* 0x000000ffff057224 */ /* 0x000fe400078e000d */
[----:B------:R-:W1:Y:S04]  /*1660*/  LDC.64 R12, c[0x0][0x410] ;  /* 0x00010400ff0c7b82 */ /* 0x000e680000000a00 */
[----:B0-----:R-:W-:Y:S01]  /*1670*/  DMUL R4, R4, UR4 ;  /* 0x0000000404047c28 */ /* 0x001fe20008000000 */
[----:B------:R-:W0:Y:S07]  /*1680*/  LDCU.64 UR4, c[0x0][0x3f8] ;  /* 0x00007f00ff0477ac */ /* 0x000e2e0008000a00 */
[----:B------:R-:W-:-:S02]  /*1690*/  DSETP.MIN.AND P0, P1, R4, 1, PT ;  /* 0x3ff000000400742a */ /* 0x000fc40003900000 */
[----:B------:R-:W-:-:S04]  /*16a0*/  IMAD.MOV.U32 R6, RZ, RZ, R5 ;  /* 0x000000ffff067224 */ /* 0x000fc800078e0005 */
[----:B------:R-:W-:Y:S02]  /*16b0*/  SEL R4, R4, RZ, P0 ;  /* 0x000000ff04047207 */ /* 0x000fe40000000000 */
[----:B------:R-:W-:Y:S01]  /*16c0*/  FSEL R11, R6, 1.875, P0 ;  /* 0x3ff00000060b7808 */ /* 0x000fe20000000000 */
[----:B-1----:R-:W-:-:S05]  /*16d0*/  IMAD.WIDE R32, R9, 0x8, R12 ;  /* 0x0000000809207825 */ /* 0x002fca00078e020c */
[----:B------:R-:W-:-:S05]  /*16e0*/  @P1 LOP3.LUT R11, R14, 0x3ff00000, RZ, 0xfc, !PT ;  /* 0x3ff000000e0b1812 */ /* 0x000fca00078efcff */
[----:B------:R-:W-:-:S06]  /*16f0*/  IMAD.MOV.U32 R5, RZ, RZ, R11 ;  /* 0x000000ffff057224 */ /* 0x000fcc00078e000b */
[----:B------:R-:W-:-:S07]  /*1700*/  DFMA R28, R28, R4, R30 ;  /* 0x000000041c1c722b */ /* 0x000fce000000001e */
[----:B------:R1:W-:Y:S04]  /*1710*/  STG.E.64 desc[UR6][R32.64], R28 ;  /* 0x0000001c20007986 */ /* 0x0003e8000c101b06 */
[----:B------:R-:W2:Y:S02]  /*1720*/  LDG.E.64 R12, desc[UR6][R20.64] ;  /* 0x00000006140c7981 */ /* 0x000ea4000c1e1b00 */
[----:B--2---:R-:W-:-:S07]  /*1730*/  DFMA R12, R26, R4, R12 ;  /* 0x000000041a0c722b */ /* 0x004fce000000000c */
[----:B------:R2:W-:Y:S04]  /*1740*/  STG.E.64 desc[UR6][R32.64+0x8], R12 ;  /* 0x0000080c20007986 */ /* 0x0005e8000c101b06 */
[----:B------:R-:W3:Y:S01]  /*1750*/  LDG.E.64 R14, desc[UR6][R20.64] ;  /* 0x00000006140e7981 */ /* 0x000ee2000c1e1b00 */
[----:B0-----:R-:W-:Y:S02]  /*1760*/  IADD3 R30, P0, PT, R2, UR4, RZ ;  /* 0x00000004021e7c10 */ /* 0x001fe4000ff1e0ff */
[----:B------:R-:W-:Y:S02]  /*1770*/  IADD3 R34, P1, PT, R0, UR4, RZ ;  /* 0x0000000400227c10 */ /* 0x000fe4000ff3e0ff */
[----:B------:R-:W-:Y:S02]  /*1780*/  IADD3.X R31, PT, PT, R3, UR5, RZ, P0, !PT ;  /* 0x00000005031f7c10 */ /* 0x000fe400087fe4ff */
[----:B------:R-:W-:Y:S01]  /*1790*/  IADD3.X R35, PT, PT, R8, UR5, RZ, P1, !PT ;  /* 0x0000000508237c10 */ /* 0x000fe20008ffe4ff */
[----:B---3--:R-:W-:-:S07]  /*17a0*/  DFMA R14, R24, R4, R14 ;  /* 0x00000004180e722b */ /* 0x008fce000000000e */
[----:B------:R0:W-:Y:S04]  /*17b0*/  STG.E.64 desc[UR6][R32.64+0x10], R14 ;  /* 0x0000100e20007986 */ /* 0x0001e8000c101b06 */
[----:B------:R-:W3:Y:S04]  /*17c0*/  LDG.E.64 R4, desc[UR6][R30.64] ;  /* 0x000000061e047981 */ /* 0x000ee8000c1e1b00 */
[----:B-1----:R-:W3:Y:S01]  /*17d0*/  LDG.E.64 R28, desc[UR6][R34.64] ;  /* 0x00000006221c7981 */ /* 0x002ee2000c1e1b00 */
[----:B------:R-:W-:Y:S01]  /*17e0*/  IMAD.MOV.U32 R20, RZ, RZ, 0x1 ;  /* 0x00000001ff147424 */ /* 0x000fe200078e00ff */
[----:B------:R-:W-:Y:S01]  /*17f0*/  UMOV UR4, 0xe48e0530 ;  /* 0xe48e053000047882 */ /* 0x000fe20000000000 */
[----:B------:R-:W-:Y:S01]  /*1800*/  UMOV UR5, 0x2b2bff2e ;  /* 0x2b2bff2e00057882 */ /* 0x000fe20000000000 */
[----:B------:R-:W-:Y:S01]  /*1810*/  BSSY.RECONVERGENT B2, `(.L_x_135) ;  /* 0x000002b000027945 */ /* 0x000fe20003800200 */
[----:B---3--:R-:W-:-:S08]  /*1820*/  DADD R4, R4, -R28 ;  /* 0x0000000004047229 */ /* 0x008fd0000000081c */
[-C--:B--2---:R-:W-:Y:S02]  /*1830*/  DMUL R12, R18, R4.reuse ;  /* 0x00000004120c7228 */ /* 0x084fe40000000000 */
        /* <DEDUP_REMOVED lines=9> */
[----:B------:R-:W1:Y:S02]  /*18d0*/  MUFU.RCP64H R21, R27 ;  /* 0x0000001b00157308 */ /* 0x000e640000001800 */
[C---:B------:R-:W-:Y:S02]  /*18e0*/  DSETP.GEU.AND P1, PT, R26.reuse, -UR4, PT ;  /* 0x800000041a007e2a */ /* 0x040fe4000bf2e000 */
[----:B-1----:R-:W-:-:S08]  /*18f0*/  DFMA R24, -R26, R20, 1 ;  /* 0x3ff000001a18742b */ /* 0x002fd00000000114 */
[----:B------:R-:W-:-:S08]  /*1900*/  DFMA R24, R24, R24, R24 ;  /* 0x000000181818722b */ /* 0x000fd00000000018 */
[----:B------:R-:W-:-:S08]  /*1910*/  DFMA R24, R20, R24, R20 ;  /* 0x000000181418722b */ /* 0x000fd00000000014 */
[----:B0-----:R-:W-:-:S08]  /*1920*/  DFMA R14, -R26, R24, 1 ;  /* 0x3ff000001a0e742b */ /* 0x001fd00000000118 */
        /* <DEDUP_REMOVED lines=25> */
.L_x_136:
[----:B------:R-:W-:Y:S05]  /*1ac0*/  BSYNC.RECONVERGENT B2 ;  /* 0x0000000000027941 */ /* 0x000fea0003800200 */
.L_x_135:
        /* <DEDUP_REMOVED lines=17> */
[----:B------:R-:W-:Y:S02]  /*1be0*/  FSETP.GT.AND P2, PT, |R4|, 1.469367938527859385e-39, PT ;  /* 0x001000000400780b */ /* 0x000fe40003f44200 */
[----:B------:R-:W-:-:S11]  /*1bf0*/  FSEL R4, R14, RZ, !P1 ;  /* 0x000000ff0e047208 */ /* 0x000fd60004800000 */
        /* <DEDUP_REMOVED lines=8> */
.L_x_138:
[----:B------:R-:W-:Y:S05]  /*1c80*/  BSYNC.RECONVERGENT B2 ;  /* 0x0000000000027941 */ /* 0x000fea0003800200 */
.L_x_137:
        /* <DEDUP_REMOVED lines=30> */
[----:B------:R-:W-:Y:S01]  /*1e70*/  MOV R61, R25 ;  /* 0x00000019003d7202 */ /* 0x000fe20000000f00 */
[----:B------:R-:W-:Y:S01]  /*1e80*/  IMAD.MOV.U32 R13, RZ, RZ, R31 ;  /* 0x000000ffff0d7224 */ /* 0x000fe200078e001f */
[----:B------:R-:W-:Y:S01]  /*1e90*/  MOV R12, 0x1ec0 ;  /* 0x00001ec0000c7802 */ /* 0x000fe20000000f00 */
[----:B------:R-:W-:-:S07]  /*1ea0*/  IMAD.MOV.U32 R60, RZ, RZ, R24 ;  /* 0x000000ffff3c7224 */ /* 0x000fce00078e0018 */
[----:B------:R-:W-:Y:S05]  /*1eb0*/  CALL.REL.NOINC `($__internal_3_$__cuda_sm20_div_rn_f64_full) ;  /* 0x0000005c002c7944 */ /* 0x000fea0003c00000 */
[----:B------:R-:W-:-:S07]  /*1ec0*/  IMAD.MOV.U32 R15, RZ, RZ, R13 ;  /* 0x000000ffff0f7224 */ /* 0x000fce00078e000d */
.L_x_140:
[----:B------:R-:W-:Y:S05]  /*1ed0*/  BSYNC.RECONVERGENT B2 ;  /* 0x0000000000027941 */ /* 0x000fea0003800200 */
.L_x_139:
        /* <DEDUP_REMOVED lines=27> */
.L_x_142:
[----:B------:R-:W-:Y:S05]  /*2090*/  BSYNC.RECONVERGENT B2 ;  /* 0x0000000000027941 */ /* 0x000fea0003800200 */
.L_x_141:
        /* <DEDUP_REMOVED lines=36> */
.L_x_144:
[----:B------:R-:W-:Y:S05]  /*22e0*/  BSYNC.RECONVERGENT B2 ;  /* 0x0000000000027941 */ /* 0x000fea0003800200 */
.L_x_143:
        /* <DEDUP_REMOVED lines=27> */
.L_x_146:
[----:B------:R-:W-:Y:S05]  /*24a0*/  BSYNC.RECONVERGENT B2 ;  /* 0x0000000000027941 */ /* 0x000fea0003800200 */
.L_x_145:
[----:B------:R-:W0:Y:S02]  /*24b0*/  LDCU.64 UR4, c[0x0][0x400] ;  /* 0x00008000ff0477ac */ /* 0x000e240008000a00 */
[----:B0-----:R-:W-:Y:S02]  /*24c0*/  IADD3 R34, P1, PT, R2, UR4, RZ ;  /* 0x0000000402227c10 */ /* 0x001fe4000ff3e0ff */
[----:B------:R-:W-:Y:S02]  /*24d0*/  IADD3 R20, P2, PT, R0, UR4, RZ ;  /* 0x0000000400147c10 */ /* 0x000fe4000ff5e0ff */
[----:B------:R-:W-:Y:S02]  /*24e0*/  IADD3.X R35, PT, PT, R3, UR5, RZ, P1, !PT ;  /* 0x0000000503237c10 */ /* 0x000fe40008ffe4ff */
[----:B------:R-:W-:Y:S01]  /*24f0*/  IADD3.X R21, PT, PT, R8, UR5, RZ, P2, !PT ;  /* 0x0000000508157c10 */ /* 0x000fe200097fe4ff */
[----:B------:R-:W-:Y:S01]  /*2500*/  IMAD.MOV.U32 R14, RZ, RZ, 0x1 ;  /* 0x00000001ff0e7424 */ /* 0x000fe200078e00ff */
[----:B------:R-:W-:Y:S01]  /*2510*/  FSEL R12, R12, R4, P0 ;  /* 0x000000040c0c7208 */ /* 0x000fe20000000000 */
[----:B------:R0:W2:Y:S01]  /*2520*/  LDG.E.64 R2, desc[UR6][R34.64] ;  /* 0x0000000622027981 */ /* 0x0000a2000c1e1b00 */
[----:B------:R-:W-:Y:S01]  /*2530*/  FSEL R13, R13, R5, P0 ;  /* 0x000000050d0d7208 */ /* 0x000fe20000000000 */
[----:B------:R-:W1:Y:S02]  /*2540*/  LDCU.64 UR4, c[0x0][0x398] ;  /* 0x00007300ff0477ac */ /* 0x000e640008000a00 */
[----:B------:R-:W2:Y:S01]  /*2550*/  LDG.E.64 R30, desc[UR6][R20.64] ;  /* 0x00000006141e7981 */ /* 0x000ea2000c1e1b00 */
[----:B------:R-:W-:Y:S01]  /*2560*/  IMAD.MOV.U32 R0, RZ, RZ, R33 ;  /* 0x000000ffff007224 */ /* 0x000fe200078e0021 */
[----:B------:R-:W-:Y:S01]  /*2570*/  BSSY.RECONVERGENT B2, `(.L_x_147) ;  /* 0x0000041000027945 */ /* 0x000fe20003800200 */
[----:B------:R-:W-:Y:S01]  /*2580*/  DSETP.MIN.AND P0, P1, R32, R12, PT ;  /* 0x0000000c2000722a */ /* 0x000fe20003900000 */
[----:B------:R-:W-:-:S02]  /*2590*/  IMAD.MOV.U32 R11, RZ, RZ, R13 ;  /* 0x000000ffff0b7224 */ /* 0x000fc400078e000d */
[----:B------:R-:W-:-:S03]  /*25a0*/  IMAD.MOV.U32 R6, RZ, RZ, 0x80000 ;  /* 0x00080000ff067424 */ /* 0x000fc600078e00ff */
[----:B0-----:R-:W-:-:S08]  /*25b0*/  FSEL R35, R0, R11, P0 ;  /* 0x0000000b00237208 */ /* 0x001fd00000000000 */
[----:B------:R-:W-:Y:S01]  /*25c0*/  @P1 LOP3.LUT R35, R11, 0x80000, RZ, 0xfc, !PT ;  /* 0x000800000b231812 */ /* 0x000fe200078efcff */
[----:B--2---:R-:W-:-:S08]  /*25d0*/  DADD R2, R2, -R30 ;  /* 0x0000000002027229 */ /* 0x004fd0000000081e */
[-C--:B------:R-:W-:Y:S02]  /*25e0*/  DMUL R18, R18, R2.reuse ;  /* 0x0000000212127228 */ /* 0x080fe40000000000 */
[----:B------:R-:W-:Y:S02]  /*25f0*/  DMUL R16, R16, R2 ;  /* 0x0000000210107228 */ /* 0x000fe40000000000 */
[----:B------:R-:W-:-:S04]  /*2600*/  DSETP.MAX.AND P3, P4, RZ, R2, PT ;  /* 0x00000002ff00722a */ /* 0x000fc80003c6f000 */
[-C--:B------:R-:W-:Y:S02]  /*2610*/  DMUL R48, R48, R18.reuse ;  /* 0x0000001230307228 */ /* 0x080fe40000000000 */
[-C--:B------:R-:W-:Y:S02]  /*2620*/  DMUL R46, R46, R18.reuse ;  /* 0x000000122e2e7228 */ /* 0x080fe40000000000 */
[----:B------:R-:W-:-:S04]  /*2630*/  DMUL R18, R44, R18 ;  /* 0x000000122c127228 */ /* 0x000fc80000000000 */
[-C--:B------:R-:W-:Y:S02]  /*2640*/  DFMA R54, R54, R16.reuse, R48 ;  /* 0x000000103636722b */ /* 0x080fe40000000030 */
[-C--:B------:R-:W-:Y:S02]  /*2650*/  DFMA R52, R52, R16.reuse, R46 ;  /* 0x000000103434722b */ /* 0x080fe4000000002e */
[----:B------:R-:W-:Y:S02]  /*2660*/  DFMA R50, R50, R16, R18 ;  /* 0x000000103232722b */ /* 0x000fe40000000012 */
[----:B------:R-:W0:Y:S02]  /*2670*/  MUFU.RCP64H R15, R55 ;  /* 0x00000037000f7308 */ /* 0x000e240000001800 */
[----:B0-----:R-:W-:-:S08]  /*2680*/  DFMA R4, -R54, R14, 1 ;  /* 0x3ff000003604742b */ /* 0x001fd0000000010e */
[----:B------:R-:W-:-:S08]  /*2690*/  DFMA R4, R4, R4, R4 ;  /* 0x000000040404722b */ /* 0x000fd00000000004 */
[----:B------:R-:W-:Y:S01]  /*26a0*/  DFMA R14, R14, R4, R14 ;  /* 0x000000040e0e722b */ /* 0x000fe2000000000e */
[----:B------:R-:W-:Y:S01]  /*26b0*/  SEL R4, R32, R12, P0 ;  /* 0x0000000c20047207 */ /* 0x000fe20000000000 */
[----:B------:R-:W-:Y:S01]  /*26c0*/  IMAD.MOV.U32 R5, RZ, RZ, R35 ;  /* 0x000000ffff057224 */ /* 0x000fe200078e0023 */
[----:B------:R-:W-:-:S05]  /*26d0*/  DSETP.GE.AND P0, PT, R2, RZ, PT ;  /* 0x000000ff0200722a */ /* 0x000fca0003f06000 */
[----:B------:R-:W-:Y:S02]  /*26e0*/  DFMA R32, -R54, R14, 1 ;  /* 0x3ff000003620742b */ /* 0x000fe4000000010e */
[----:B-1----:R-:W-:Y:S01]  /*26f0*/  DMUL R12, R4, UR4 ;  /* 0x00000004040c7c28 */ /* 0x002fe20008000000 */
[----:B------:R-:W-:Y:S01]  /*2700*/  UMOV UR4, 0xe48e0530 ;  /* 0xe48e053000047882 */ /* 0x000fe20000000000 */
[----:B------:R-:W-:Y:S01]  /*2710*/  FSEL R4, R2, RZ, !P0 ;  /* 0x000000ff02047208 */ /* 0x000fe20004000000 */
[----:B------:R-:W-:Y:S01]  /*2720*/  UMOV UR5, 0x2b2bff2e ;  /* 0x2b2bff2e00057882 */ /* 0x000fe20000000000 */
[----:B------:R-:W-:Y:S02]  /*2730*/  FSEL R5, R3, RZ, !P0 ;  /* 0x000000ff03057208 */ /* 0x000fe40004000000 */
[----:B------:R-:W-:Y:S02]  /*2740*/  DFMA R14, R14, R32, R14 ;  /* 0x000000200e0e722b */ /* 0x000fe4000000000e */
[----:B------:R-:W-:Y:S01]  /*2750*/  DSETP.MIN.AND P0, P1, R12, 1, PT ;  /* 0x3ff000000c00742a */ /* 0x000fe20003900000 */
[----:B------:R-:W-:Y:S01]  /*2760*/  FSETP.GEU.AND P2, PT, |R5|, 6.5827683646048100446e-37, PT ;  /* 0x036000000500780b */ /* 0x000fe20003f4e200 */
[----:B------:R-:W-:-:S04]  /*2770*/  IMAD.MOV.U32 R0, RZ, RZ, R13 ;  /* 0x000000ffff007224 */ /* 0x000fc800078e000d */
[----:B------:R-:W-:Y:S01]  /*2780*/  DMUL R32, R14, R4 ;  /* 0x000000040e207228 */ /* 0x000fe20000000000 */
[----:B------:R-:W-:Y:S02]  /*2790*/  FSEL R11, R0, 1.875, P0 ;  /* 0x3ff00000000b7808 */ /* 0x000fe40000000000 */
[----:B------:R-:W-:-:S05]  /*27a0*/  SEL R12, R12, RZ, P0 ;  /* 0x000000ff0c0c7207 */ /* 0x000fca0000000000 */
[----:B------:R-:W-:Y:S01]  /*27b0*/  @P1 LOP3.LUT R11, R6, 0x3ff00000, RZ, 0xfc, !PT ;  /* 0x3ff00000060b1812 */ /* 0x000fe200078efcff */
[C---:B------:R-:W-:Y:S02]  /*27c0*/  DFMA R34, -R54.reuse, R32, R4 ;  /* 0x000000203622722b */ /* 0x040fe40000000104 */
[----:B------:R-:W-:Y:S02]  /*27d0*/  DSETP.GEU.AND P1, PT, R54, -UR4, PT ;  /* 0x8000000436007e2a */ /* 0x000fe4000bf2e000 */
[----:B------:R-:W-:Y:S02]  /*27e0*/  IMAD.MOV.U32 R13, RZ, RZ, R11 ;  /* 0x000000ffff0d7224 */ /* 0x000fe400078e000b */
[----:B------:R-:W-:Y:S02]  /*27f0*/  IMAD R11, R10, 0x8, R7 ;  /* 0x000000080a0b7824 */ /* 0x000fe400078e0207 */
[----:B------:R-:W-:Y:S02]  /*2800*/  DFMA R14, R14, R34, R32 ;  /* 0x000000220e0e722b */ /* 0x000fe40000000020 */
[----:B------:R-:W-:-:S02]  /*2810*/  DFMA R26, R26, R12, R28 ;  /* 0x0000000c1a1a722b */ /* 0x000fc4000000001c */
[-CC-:B------:R-:W-:Y:S02]  /*2820*/  DFMA R24, R24, R12.reuse, R28.reuse ;  /* 0x0000000c1818722b */ /* 0x180fe4000000001c */
[----:B------:R-:W-:Y:S01]  /*2830*/  DFMA R12, R22, R12, R28 ;  /* 0x0000000c160c722b */ /* 0x000fe2000000001c */
[----:B------:R-:W-:Y:S02]  /*2840*/  IMAD R23, R10, 0x8, R11 ;  /* 0x000000080a177824 */ /* 0x000fe400078e020b */
[----:B------:R-:W-:Y:S01]  /*2850*/  STS.64 [R7], R26 ;  /* 0x0000001a07007388 */ /* 0x000fe20000000a00 */
[----:B------:R-:W-:Y:S01]  /*2860*/  FFMA R0, RZ, R55, R15 ;  /* 0x00000037ff007223 */ /* 0x000fe2000000000f */
[----:B------:R-:W-:Y:S02]  /*2870*/  IMAD.MOV.U32 R29, RZ, RZ, R2 ;  /* 0x000000ffff1d7224 */ /* 0x000fe400078e0002 */
[----:B------:R0:W-:Y:S01]  /*2880*/  STS.64 [R11], R24 ;  /* 0x000000180b007388 */ /* 0x0001e20000000a00 */
[----:B------:R-:W-:Y:S01]  /*2890*/  IMAD.MOV.U32 R10, RZ, RZ, RZ ;  /* 0x000000ffff0a7224 */ /* 0x000fe200078e00ff */
[----:B------:R-:W-:Y:S01]  /*28a0*/  FSETP.GT.AND P0, PT, |R0|, 1.469367938527859385e-39, PT ;  /* 0x001000000000780b */ /* 0x000fe20003f04200 */
[----:B------:R-:W-:Y:S01]  /*28b0*/  IMAD.MOV.U32 R0, RZ, RZ, RZ ;  /* 0x000000ffff007224 */ /* 0x000fe200078e00ff */
[----:B------:R1:W-:Y:S02]  /*28c0*/  STS.64 [R23], R12 ;  /* 0x0000000c17007388 */ /* 0x0003e40000000a00 */
[----:B------:R-:W-:-:S02]  /*28d0*/  SEL R10, R10, R29, P3 ;  /* 0x0000001d0a0a7207 */ /* 0x000fc40001800000 */
[----:B0-----:R-:W-:Y:S02]  /*28e0*/  FSEL R11, R0, R3, P3 ;  /* 0x00000003000b7208 */ /* 0x001fe40001800000 */
[----:B------:R-:W-:-:S05]  /*28f0*/  @P4 LOP3.LUT R11, R3, 0x80000, RZ, 0xfc, !PT ;  /* 0x00080000030b4812 */ /* 0x000fca00078efcff */
[----:B------:R-:W-:Y:S05]  /*2900*/  @P0 BRA P2, `(.L_x_148) ;  /* 0x00000000001c0947 */ /* 0x000fea0001000000 */
[----:B------:R-:W-:Y:S01]  /*2910*/  IMAD.MOV.U32 R14, RZ, RZ, R4 ;  /* 0x000000ffff0e7224 */ /* 0x000fe200078e0004 */
[----:B-1----:R-:W-:Y:S01]  /*2920*/  MOV R12, 0x2970 ;  /* 0x00002970000c7802 */ /* 0x002fe20000000f00 */
[----:B------:R-:W-:Y:S02]  /*2930*/  IMAD.MOV.U32 R13, RZ, RZ, R5 ;  /* 0x000000ffff0d7224 */ /* 0x000fe400078e0005 */
[----:B------:R-:W-:Y:S02]  /*2940*/  IMAD.MOV.U32 R60, RZ, RZ, R54 ;  /* 0x000000ffff3c7224 */ /* 0x000fe400078e0036 */
[----:B------:R-:W-:-:S07]  /*2950*/  IMAD.MOV.U32 R61, RZ, RZ, R55 ;  /* 0x000000ffff3d7224 */ /* 0x000fce00078e0037 */
[----:B------:R-:W-:Y:S05]  /*2960*/  CALL.REL.NOINC `($__internal_3_$__cuda_sm20_div_rn_f64_full) ;  /* 0x0000005000807944 */ /* 0x000fea0003c00000 */
[----:B------:R-:W-:-:S07]  /*2970*/  IMAD.MOV.U32 R15, RZ, RZ, R13 ;  /* 0x000000ffff0f7224 */ /* 0x000fce00078e000d */
.L_x_148:
[----:B------:R-:W-:Y:S05]  /*2980*/  BSYNC.RECONVERGENT B2 ;  /* 0x0000000000027941 */ /* 0x000fea0003800200 */
.L_x_147:
[----:B------:R-:W1:Y:S01]  /*2990*/  MUFU.RCP64H R3, R55 ;  /* 0x0000003700037308 */ /* 0x000e620000001800 */
[----:B------:R-:W-:Y:S01]  /*29a0*/  IMAD.MOV.U32 R2, RZ, RZ, 0x1 ;  /* 0x00000001ff027424 */ /* 0x000fe200078e00ff */
[----:B------:R-:W-:Y:S01]  /*29b0*/  FSETP.GEU.AND P3, PT, |R11|, 6.5827683646048100446e-37, PT ;  /* 0x036000000b00780b */ /* 0x000fe20003f6e200 */
[----:B------:R-:W-:Y:S01]  /*29c0*/  UMOV UR4, 0xe48e0530 ;  /* 0xe48e053000047882 */ /* 0x000fe20000000000 */
[----:B------:R-:W-:Y:S01]  /*29d0*/  UMOV UR5, 0x2b2bff2e ;  /* 0x2b2bff2e00057882 */ /* 0x000fe20000000000 */
[----:B------:R-:W-:Y:S01]  /*29e0*/  BSSY.RECONVERGENT B2, `(.L_x_149) ;  /* 0x0000016000027945 */ /* 0x000fe20003800200 */
[C---:B------:R-:W-:Y:S02]  /*29f0*/  DSETP.GT.AND P0, PT, R54.reuse, UR4, PT ;  /* 0x0000000436007e2a */ /* 0x040fe4000bf04000 */
[----:B-1----:R-:W-:-:S08]  /*2a00*/  DFMA R12, -R54, R2, 1 ;  /* 0x3ff00000360c742b */ /* 0x002fd00000000102 */
        /* <DEDUP_REMOVED lines=13> */
[----:B------:R-:W-:Y:S01]  /*2ae0*/  MOV R61, R55 ;  /* 0x00000037003d7202 */ /* 0x000fe20000000f00 */
[----:B------:R-:W-:Y:S01]  /*2af0*/  IMAD.MOV.U32 R13, RZ, RZ, R11 ;  /* 0x000000ffff0d7224 */ /* 0x000fe200078e000b */
[----:B------:R-:W-:Y:S01]  /*2b00*/  MOV R12, 0x2b30 ;  /* 0x00002b30000c7802 */ /* 0x000fe20000000f00 */
[----:B------:R-:W-:-:S07]  /*2b10*/  IMAD.MOV.U32 R60, RZ, RZ, R54 ;  /* 0x000000ffff3c7224 */ /* 0x000fce00078e0036 */
[----:B------:R-:W-:Y:S05]  /*2b20*/  CALL.REL.NOINC `($__internal_3_$__cuda_sm20_div_rn_f64_full) ;  /* 0x0000005000107944 */ /* 0x000fea0003c00000 */
[----:B------:R-:W-:-:S07]  /*2b30*/  IMAD.MOV.U32 R12, RZ, RZ, R14 ;  /* 0x000000ffff0c7224 */ /* 0x000fce00078e000e */
.L_x_150:
[----:B------:R-:W-:Y:S05]  /*2b40*/  BSYNC.RECONVERGENT B2 ;  /* 0x0000000000027941 */ /* 0x000fea0003800200 */
.L_x_149:
        /* <DEDUP_REMOVED lines=36> */
.L_x_152:
[----:B------:R-:W-:Y:S05]  /*2d90*/  BSYNC.RECONVERGENT B2 ;  /* 0x0000000000027941 */ /* 0x000fea0003800200 */
.L_x_151:
        /* <DEDUP_REMOVED lines=27> */
.L_x_154:
[----:B------:R-:W-:Y:S05]  /*2f50*/  BSYNC.RECONVERGENT B2 ;  /* 0x0000000000027941 */ /* 0x000fea0003800200 */
.L_x_153:
        /* <DEDUP_REMOVED lines=36> */
.L_x_156:
[----:B------:R-:W-:Y:S05]  /*31a0*/  BSYNC.RECONVERGENT B2 ;  /* 0x0000000000027941 */ /* 0x000fea0003800200 */
.L_x_155:
        /* <DEDUP_REMOVED lines=27> */
.L_x_158:
[----:B------:R-:W-:Y:S05]  /*3360*/  BSYNC.RECONVERGENT B2 ;  /* 0x0000000000027941 */ /* 0x000fea0003800200 */
.L_x_157:
        /* <DEDUP_REMOVED lines=21> */
[----:B------:R0:W-:Y:S04]  /*34c0*/  STG.E.64 desc[UR6][R12.64], R30 ;  /* 0x0000001e0c007986 */ /* 0x0001e8000c101b06 */
[----:B------:R-:W2:Y:S02]  /*34d0*/  LDG.E.64 R4, desc[UR6][R20.64] ;  /* 0x0000000614047981 */ /* 0x000ea4000c1e1b00 */
[----:B--2---:R-:W-:-:S07]  /*34e0*/  DFMA R4, R52, R2, R4 ;  /* 0x000000023404722b */ /* 0x004fce0000000004 */
[----:B------:R0:W-:Y:S04]  /*34f0*/  STG.E.64 desc[UR6][R12.64+0x8], R4 ;  /* 0x000008040c007986 */ /* 0x0001e8000c101b06 */
[----:B------:R-:W2:Y:S02]  /*3500*/  LDG.E.64 R10, desc[UR6][R20.64] ;  /* 0x00000006140a7981 */ /* 0x000ea4000c1e1b00 */
[----:B--2---:R-:W-:-:S07]  /*3510*/  DFMA R10, R50, R2, R10 ;  /* 0x00000002320a722b */ /* 0x004fce000000000a */
[----:B------:R0:W-:Y:S01]  /*3520*/  STG.E.64 desc[UR6][R12.64+0x10], R10 ;  /* 0x0000100a0c007986 */ /* 0x0001e2000c101b06 */
[----:B------:R-:W-:Y:S05]  /*3530*/  BRA `(.L_x_115) ;  /* 0x0000003c00f87947 */ /* 0x000fea0003800000 */
.L_x_116:
        /* <DEDUP_REMOVED lines=42> */
[----:B------:R-:W4:Y:S01]  /*37e0*/  LDG.E.64 R12, desc[UR6][R18.64] ;  /* 0x00000006120c7981 */ /* 0x000f22000c1e1b00 */
[----:B0-----:R-:W-:Y:S01]  /*37f0*/  IADD3 R26, P0, PT, R26, UR4, RZ ;  /* 0x000000041a1a7c10 */ /* 0x001fe2000ff1e0ff */
[----:B--2---:R-:W-:-:S03]  /*3800*/  IMAD.WIDE R20, R9, 0x8, R20 ;  /* 0x0000000809147825 */ /* 0x004fc600078e0214 */
[----:B------:R-:W-:-:S06]  /*3810*/  IADD3.X R27, PT, PT, R8, UR5, RZ, P0, !PT ;  /* 0x00000005081b7c10 */ /* 0x000fcc00087fe4ff */
[----:B------:R-:W2:Y:S04]  /*3820*/  LDG.E.64 R26, desc[UR6][R26.64] ;  /* 0x000000061a1a7981 */ /* 0x000ea8000c1e1b00 */
[----:B----4-:R4:W-:Y:S04]  /*3830*/  STG.E.64 desc[UR6][R20.64], R12 ;  /* 0x0000000c14007986 */ /* 0x0109e8000c101b06 */
[----:B------:R4:W-:Y:S04]  /*3840*/  STG.E.64 desc[UR6][R20.64+0x8], R12 ;  /* 0x0000080c14007986 */ /* 0x0009e8000c101b06 */
[----:B-1----:R-:W5:Y:S01]  /*3850*/  LDG.E.64 R2, desc[UR6][R18.64] ;  /* 0x0000000612027981 */ /* 0x002f62000c1e1b00 */
[----:B---3--:R-:W-:-:S03]  /*3860*/  LEA R5, R10, R7, 0x3 ;  /* 0x000000070a057211 */ /* 0x008fc600078e18ff */
[----:B--2---:R4:W-:Y:S02]  /*3870*/  STS.64 [R7], R26 ;  /* 0x0000001a07007388 */ /* 0x0049e40000000a00 */
[----:B------:R-:W-:Y:S02]  /*3880*/  IMAD R11, R10, 0x8, R5 ;  /* 0x000000080a0b7824 */ /* 0x000fe400078e0205 */
[----:B------:R4:W-:Y:S04]  /*3890*/  STS.64 [R5], R26 ;  /* 0x0000001a05007388 */ /* 0x0009e80000000a00 */
[----:B------:R4:W-:Y:S04]  /*38a0*/  STS.64 [R11], R26 ;  /* 0x0000001a0b007388 */ /* 0x0009e80000000a00 */
[----:B-----5:R4:W-:Y:S01]  /*38b0*/  STG.E.64 desc[UR6][R20.64+0x10], R2 ;  /* 0x0000100214007986 */ /* 0x0209e2000c101b06 */
[----:B------:R-:W-:Y:S05]  /*38c0*/  BRA `(.L_x_115) ;  /* 0x0000003c00147947 */ /* 0x000fea0003800000 */
.L_x_159:
        /* <DEDUP_REMOVED lines=25> */
[----:B------:R-:W4:Y:S01]  /*3a60*/  LDG.E.64 R28, desc[UR6][R28.64] ;  /* 0x000000061c1c7981 */ /* 0x000f22000c1e1b00 */
[C---:B------:R-:W-:Y:S01]  /*3a70*/  IMAD.SHL.U32 R12, R11.reuse, 0x8, RZ ;  /* 0x000000080b0c7824 */ /* 0x040fe200078e00ff */
[----:B------:R-:W-:-:S04]  /*3a80*/  SHF.L.U64.HI R13, R11, 0x3, R8 ;  /* 0x000000030b0d7819 */ /* 0x000fc80000010208 */
[C---:B------:R-:W-:Y:S02]  /*3a90*/  IADD3 R34, P1, PT, R12.reuse, UR8, RZ ;  /* 0x000000080c227c10 */ /* 0x040fe4000ff3e0ff */
[----:B------:R-:W-:Y:S02]  /*3aa0*/  IADD3 R12, P0, PT, R12, UR4, RZ ;  /* 0x000000040c0c7c10 */ /* 0x000fe4000ff1e0ff */
[C---:B------:R-:W-:Y:S02]  /*3ab0*/  IADD3.X R35, PT, PT, R13.reuse, UR9, RZ, P1, !PT ;  /* 0x000000090d237c10 */ /* 0x040fe40008ffe4ff */
[----:B------:R-:W-:-:S03]  /*3ac0*/  IADD3.X R13, PT, PT, R13, UR5, RZ, P0, !PT ;  /* 0x000000050d0d7c10 */ /* 0x000fc600087fe4ff */
[----:B------:R-:W5:Y:S04]  /*3ad0*/  LDG.E.64 R32, desc[UR6][R34.64] ;  /* 0x0000000622207981 */ /* 0x000f68000c1e1b00 */
[----:B------:R-:W5:Y:S01]  /*3ae0*/  LDG.E.64 R12, desc[UR6][R12.64] ;  /* 0x000000060c0c7981 */ /* 0x000f62000c1e1b00 */
[----:B------:R-:W-:Y:S01]  /*3af0*/  UMOV UR4, 0xd2f1a9fc ;  /* 0xd2f1a9fc00047882 */ /* 0x000fe20000000000 */
[----:B------:R-:W-:Y:S01]  /*3b00*/  UMOV UR5, 0x3f50624d ;  /* 0x3f50624d00057882 */ /* 0x000fe20000000000 */
[----:B------:R-:W-:Y:S01]  /*3b10*/  BSSY.RECONVERGENT B2, `(.L_x_160) ;  /* 0x000003c000027945 */ /* 0x000fe20003800200 */
[----:B--2---:R-:W-:Y:S02]  /*3b20*/  DADD R26, R22, -R26 ;  /* 0x00000000161a7229 */ /* 0x004fe4000000081a */
[----:B---3--:R-:W-:-:S08]  /*3b30*/  DADD R24, R16, -R24 ;  /* 0x0000000010187229 */ /* 0x008fd00000000818 */
[----:B------:R-:W-:Y:S01]  /*3b40*/  DSETP.MIN.AND P0, P1, R26, R24, PT ;  /* 0x000000181a00722a */ /* 0x000fe20003900000 */
[----:B------:R-:W-:Y:S02]  /*3b50*/  IMAD.MOV.U32 R14, RZ, RZ, R27 ;  /* 0x000000ffff0e7224 */ /* 0x000fe400078e001b */
[----:B------:R-:W-:Y:S02]  /*3b60*/  IMAD.MOV.U32 R31, RZ, RZ, R25 ;  /* 0x000000ffff1f7224 */ /* 0x000fe400078e0019 */
[----:B------:R-:W-:-:S03]  /*3b70*/  IMAD.MOV.U32 R15, RZ, RZ, R24 ;  /* 0x000000ffff0f7224 */ /* 0x000fc600078e0018 */
[----:B------:R-:W-:Y:S01]  /*3b80*/  FSEL R57, R14, R31, P0 ;  /* 0x0000001f0e397208 */ /* 0x000fe20000000000 */
[----:B------:R-:W-:Y:S01]  /*3b90*/  IMAD.MOV.U32 R14, RZ, RZ, R26 ;  /* 0x000000ffff0e7224 */ /* 0x000fe200078e001a */
[----:B----4-:R-:W-:-:S04]  /*3ba0*/  DADD R28, R18, -R28 ;  /* 0x00000000121c7229 */ /* 0x010fc8000000081c */
[----:B------:R-:W-:Y:S02]  /*3bb0*/  @P1 LOP3.LUT R57, R31, 0x80000, RZ, 0xfc, !PT ;  /* 0x000800001f391812 */ /* 0x000fe400078efcff */
[----:B------:R-:W-:-:S03]  /*3bc0*/  SEL R14, R14, R15, P0 ;  /* 0x0000000f0e0e7207 */ /* 0x000fc60000000000 */
[----:B------:R-:W-:-:S06]  /*3bd0*/  IMAD.MOV.U32 R15, RZ, RZ, R57 ;  /* 0x000000ffff0f7224 */ /* 0x000fcc00078e0039 */
[----:B------:R-:W-:Y:S01]  /*3be0*/  DSETP.MIN.AND P0, P1, R28, R14, PT ;  /* 0x0000000e1c00722a */ /* 0x000fe20003900000 */
[----:B------:R-:W-:Y:S02]  /*3bf0*/  IMAD.MOV.U32 R30, RZ, RZ, R29 ;  /* 0x000000ffff1e7224 */ /* 0x000fe400078e001d */
[----:B------:R-:W-:Y:S02]  /*3c00*/  IMAD.MOV.U32 R57, RZ, RZ, R15 ;  /* 0x000000ffff397224 */ /* 0x000fe400078e000f */
[----:B------:R-:W-:Y:S02]  /*3c10*/  IMAD.MOV.U32 R31, RZ, RZ, R14 ;  /* 0x000000ffff1f7224 */ /* 0x000fe400078e000e */
[----:B------:R-:W-:Y:S01]  /*3c20*/  IMAD.MOV.U32 R14, RZ, RZ, R28 ;  /* 0x000000ffff0e7224 */ /* 0x000fe200078e001c */
[----:B------:R-:W-:Y:S01]  /*3c30*/  FSEL R59, R30, R57, P0 ;  /* 0x000000391e3b7208 */ /* 0x000fe20000000000 */
[----:B-----5:R-:W-:-:S05]  /*3c40*/  DADD R12, R32, -R12 ;  /* 0x00000000200c7229 */ /* 0x020fca000000080c */
[----:B------:R-:W-:Y:S02]  /*3c50*/  @P1 LOP3.LUT R59, R57, 0x80000, RZ, 0xfc, !PT ;  /* 0x00080000393b1812 */ /* 0x000fe400078efcff */
[----:B------:R-:W-:-:S03]  /*3c60*/  SEL R14, R14, R31, P0 ;  /* 0x0000001f0e0e7207 */ /* 0x000fc60000000000 */
[----:B------:R-:W-:-:S06]  /*3c70*/  IMAD.MOV.U32 R15, RZ, RZ, R59 ;  /* 0x000000ffff0f7224 */ /* 0x000fcc00078e003b */
[----:B------:R-:W-:Y:S01]  /*3c80*/  DSETP.MIN.AND P0, P1, R12, R14, PT ;  /* 0x0000000e0c00722a */ /* 0x000fe20003900000 */
[----:B------:R-:W-:Y:S02]  /*3c90*/  IMAD.MOV.U32 R30, RZ, RZ, R13 ;  /* 0x000000ffff1e7224 */ /* 0x000fe400078e000d */
[----:B------:R-:W-:-:S05]  /*3ca0*/  IMAD.MOV.U32 R31, RZ, RZ, R15 ;  /* 0x000000ffff1f7224 */ /* 0x000fca00078e000f */
[----:B------:R-:W-:-:S06]  /*3cb0*/  FSEL R57, R30, R31, P0 ;  /* 0x0000001f1e397208 */ /* 0x000fcc0000000000 */
[----:B------:R-:W-:Y:S02]  /*3cc0*/  @P1 LOP3.LUT R57, R31, 0x80000, RZ, 0xfc, !PT ;  /* 0x000800001f391812 */ /* 0x000fe400078efcff */
[----:B------:R-:W-:-:S03]  /*3cd0*/  SEL R12, R12, R14, P0 ;  /* 0x0000000e0c0c7207 */ /* 0x000fc60000000000 */
[----:B------:R-:W-:-:S06]  /*3ce0*/  IMAD.MOV.U32 R13, RZ, RZ, R57 ;  /* 0x000000ffff0d7224 */ /* 0x000fcc00078e0039 */
[----:B------:R-:W-:Y:S01]  /*3cf0*/  DSETP.GT.AND P0, PT, R12, UR4, PT ;  /* 0x000000040c007e2a */ /* 0x000fe2000bf04000 */
[----:B------:R-:W-:-:S13]  /*3d00*/  CS2R R30, SRZ ;  /* 0x00000000001e7805 */ /* 0x000fda000001ff00 */
        /* <DEDUP_REMOVED lines=23> */
[----:B------:R-:W-:Y:S05]  /*3e80*/  CALL.REL.NOINC `($__internal_3_$__cuda_sm20_div_rn_f64_full) ;  /* 0x0000003c00387944 */ /* 0x000fea0003c00000 */
[----:B------:R-:W-:-:S07]  /*3e90*/  IMAD.MOV.U32 R15, RZ, RZ, R13 ;  /* 0x000000ffff0f7224 */ /* 0x000fce00078e000d */
.L_x_163:
[----:B------:R-:W-:Y:S05]  /*3ea0*/  BSYNC.RECONVERGENT B3 ;  /* 0x0000000000037941 */ /* 0x000fea0003800200 */
.L_x_162:
[----:B------:R-:W-:Y:S02]  /*3eb0*/  IMAD.MOV.U32 R30, RZ, RZ, R14 ;  /* 0x000000ffff1e7224 */ /* 0x000fe400078e000e */
[----:B------:R-:W-:-:S07]  /*3ec0*/  IMAD.MOV.U32 R31, RZ, RZ, R15 ;  /* 0x000000ffff1f7224 */ /* 0x000fce00078e000f */
.L_x_161:
[----:B------:R-:W-:Y:S05]  /*3ed0*/  BSYNC.RECONVERGENT B2 ;  /* 0x0000000000027941 */ /* 0x000fea0003800200 */
.L_x_160:
[----:B------:R-:W-:Y:S01]  /*3ee0*/  DSETP.MAX.AND P0, P1, R26, R24, PT ;  /* 0x000000181a00722a */ /* 0x000fe2000390f000 */
[----:B------:R-:W-:Y:S01]  /*3ef0*/  IMAD.MOV.U32 R12, RZ, RZ, R27 ;  /* 0x000000ffff0c7224 */ /* 0x000fe200078e001b */
[----:B------:R-:W0:Y:S01]  /*3f00*/  LDCU.64 UR8, c[0x0][0x388] ;  /* 0x00007100ff0877ac */ /* 0x000e220008000a00 */
[----:B------:R-:W-:Y:S02]  /*3f10*/  IMAD.MOV.U32 R13, RZ, RZ, R25 ;  /* 0x000000ffff0d7224 */ /* 0x000fe400078e0019 */
[----:B------:R-:W-:Y:S01]  /*3f20*/  IMAD.MOV.U32 R14, RZ, RZ, R29 ;  /* 0x000000ffff0e7224 */ /* 0x000fe200078e001d */
[----:B------:R-:W1:Y:S02]  /*3f30*/  LDCU UR4, c[0x0][0x3c8] ;  /* 0x00007900ff0477ac */ /* 0x000e640008000800 */
[----:B------:R-:W-:Y:S02]  /*3f40*/  FSEL R15, R12, R13, P0 ;  /* 0x0000000d0c0f7208 */ /* 0x000fe40000000000 */
[----:B------:R-:W-:-:S04]  /*3f50*/  SEL R12, R26, R24, P0 ;  /* 0x000000181a0c7207 */ /* 0x000fc80000000000 */
        /* <DEDUP_REMOVED lines=8> */
[----:B0-----:R-:W-:-:S06]  /*3fe0*/  DSETP.GEU.AND P0, PT, R12, UR8, PT ;  /* 0x000000080c007e2a */ /* 0x001fcc000bf0e000 */
[----:B-1----:R-:W-:-:S13]  /*3ff0*/  ISETP.EQ.OR P0, PT, RZ, UR4, P0 ;  /* 0x00000004ff007c0c */ /* 0x002fda0008702670 */
[----:B------:R1:W2:Y:S01]  /*4000*/  @!P0 LDS.64 R26, [R7] ;  /* 0x00000000071a8984 */ /* 0x0002a20000000a00 */
[----:B------:R-:W-:Y:S05]  /*4010*/  @!P0 BRA `(.L_x_115) ;  /* 0x0000003400408947 */ /* 0x000fea0003800000 */
        /* <DEDUP_REMOVED lines=13> */
[----:B------:R-:W-:Y:S02]  /*40f0*/  LOP3.LUT R18, R21, 0x7fffffff, RZ, 0xc0, !PT ;  /* 0x7fffffff15127812 */ /* 0x000fe400078ec0ff */
[----:B------:R-:W-:-:S03]  /*4100*/  MOV R22, 0x4130 ;  /* 0x0000413000167802 */ /* 0x000fc60000000f00 */
[----:B--2---:R-:W-:-:S07]  /*4110*/  VIADD R26, R18, 0xfff00000 ;  /* 0xfff00000121a7836 */ /* 0x004fce0000000000 */
[----:B-1----:R-:W-:Y:S05]  /*4120*/  CALL.REL.NOINC `($__internal_2_$__cuda_sm20_dblrcp_rn_slowpath_v3) ;  /* 0x0000003400ec7944 */ /* 0x002fea0003c00000 */
.L_x_165:
[----:B------:R-:W-:Y:S05]  /*4130*/  BSYNC.RECONVERGENT B1 ;  /* 0x0000000000017941 */ /* 0x000fea0003800200 */
.L_x_164:
        /* <DEDUP_REMOVED lines=8> */
[-C--:B--2---:R-:W-:Y:S02]  /*41c0*/  DMUL R26, R48, R20.reuse ;  /* 0x00000014301a7228 */ /* 0x084fe40000000000 */
        /* <DEDUP_REMOVED lines=17> */
.L_x_168:
        /* <DEDUP_REMOVED lines=9> */
.L_x_167:
        /* <DEDUP_REMOVED lines=11> */
.L_x_170:
[C---:B------:R-:W-:Y:S02]  /*4420*/  DADD R18, R14.reuse, R12 ;  /* 0x000000000e127229 */ /* 0x040fe4000000000c */
[----:B------:R-:W-:Y:S02]  /*4430*/  DADD R12, R14, R16 ;  /* 0x000000000e0c7229 */ /* 0x000fe40000000010 */
[----:B------:R-:W-:-:S04]  /*4440*/  DSETP.GEU.AND P0, PT, R16, RZ, PT ;  /* 0x000000ff1000722a */ /* 0x000fc80003f0e000 */
[----:B------:R-:W-:-:S04]  /*4450*/  DSETP.GTU.AND P1, PT, R18, RZ, PT ;  /* 0x000000ff1200722a */ /* 0x000fc80003f2c000 */
[----:B------:R-:W-:Y:S02]  /*4460*/  FSEL R20, R12, R14, !P0 ;  /* 0x0000000e0c147208 */ /* 0x000fe40004000000 */
[----:B------:R-:W-:-:S08]  /*4470*/  FSEL R21, R13, R15, !P0 ;  /* 0x0000000f0d157208 */ /* 0x000fd00004000000 */
[----:B------:R-:W-:-:S07]  /*4480*/  @!P1 CS2R R18, SRZ ;  /* 0x0000000000129805 */ /* 0x000fce000001ff00 */
.L_x_169:
[----:B------:R-:W-:Y:S05]  /*4490*/  BSYNC.RECONVERGENT B1 ;  /* 0x0000000000017941 */ /* 0x000fea0003800200 */
.L_x_166:
[----:B------:R-:W0:Y:S01]  /*44a0*/  MUFU.RCP64H R13, R27 ;  /* 0x0000001b000d7308 */ /* 0x000e220000001800 */
[----:B------:R-:W-:Y:S01]  /*44b0*/  IMAD.MOV.U32 R12, RZ, RZ, 0x1 ;  /* 0x00000001ff0c7424 */ /* 0x000fe200078e00ff */
[----:B------:R-:W2:Y:S01]  /*44c0*/  LDC.64 R56, c[0x0][0x3a0] ;  /* 0x0000e800ff387b82 */ /* 0x000ea20000000a00 */
[----:B------:R-:W2:Y:S01]  /*44d0*/  LDCU.64 UR4, c[0x0][0x398] ;  /* 0x00007300ff0477ac */ /* 0x000ea20008000a00 */
        /* <DEDUP_REMOVED lines=10> */
[----:B--2---:R-:W-:Y:S01]  /*4580*/  DADD R16, -R56, UR4 ;  /* 0x0000000438107e29 */ /* 0x004fe20008000100 */
        /* <DEDUP_REMOVED lines=12> */
[----:B-1----:R-:W-:Y:S05]  /*4650*/  CALL.REL.NOINC `($__internal_3_$__cuda_sm20_div_rn_f64_full) ;  /* 0x0000003400447944 */ /* 0x002fea0003c00000 */
[----:B------:R-:W-:-:S07]  /*4660*/  IMAD.MOV.U32 R15, RZ, RZ, R13 ;  /* 0x000000ffff0f7224 */ /* 0x000fce00078e000d */
.L_x_172:
[----:B------:R-:W-:Y:S05]  /*4670*/  BSYNC.RECONVERGENT B2 ;  /* 0x0000000000027941 */ /* 0x000fea0003800200 */
.L_x_171:
        /* <DEDUP_REMOVED lines=27> */
.L_x_174:
[----:B------:R-:W-:Y:S05]  /*4830*/  BSYNC.RECONVERGENT B2 ;  /* 0x0000000000027941 */ /* 0x000fea0003800200 */
.L_x_173:
        /* <DEDUP_REMOVED lines=32> */
[----:B-1----:R-:W-:Y:S05]  /*4a40*/  CALL.REL.NOINC `($__internal_3_$__cuda_sm20_div_rn_f64_full) ;  /* 0x0000003000487944 */ /* 0x002fea0003c00000 */
[----:B------:R-:W-:-:S07]  /*4a50*/  IMAD.MOV.U32 R15, RZ, RZ, R13 ;  /* 0x000000ffff0f7224 */ /* 0x000fce00078e000d */
.L_x_176:
[----:B------:R-:W-:Y:S05]  /*4a60*/  BSYNC.RECONVERGENT B2 ;  /* 0x0000000000027941 */ /* 0x000fea0003800200 */
.L_x_175:
        /* <DEDUP_REMOVED lines=27> */
.L_x_178:
[----:B------:R-:W-:Y:S05]  /*4c20*/  BSYNC.RECONVERGENT B2 ;  /* 0x0000000000027941 */ /* 0x000fea0003800200 */
.L_x_177:
[----:B------:R-:W0:Y:S01]  /*4c30*/  MUFU.RCP64H R15, R23 ;  /* 0x00000017000f7308 */ /* 0x000e220000001800 */
[----:B------:R-:W-:Y:S01]  /*4c40*/  IMAD.MOV.U32 R14, RZ, RZ, 0x1 ;  /* 0x00000001ff0e7424 */ /* 0x000fe200078e00ff */
[----:B------:R-:W-:Y:S01]  /*4c50*/  FSEL R63, R13, R63, P0 ;  /* 0x0000003f0d3f7208 */ /* 0x000fe20000000000 */
[----:B------:R-:W-:Y:S01]  /*4c60*/  UMOV UR4, 0xe48e0530 ;  /* 0xe48e053000047882 */ /* 0x000fe20000000000 */
[----:B------:R-:W-:Y:S01]  /*4c70*/  FSEL R62, R12, R62, P0 ;  /* 0x0000003e0c3e7208 */ /* 0x000fe20000000000 */
[----:B------:R-:W-:Y:S01]  /*4c80*/  IMAD.MOV.U32 R12, RZ, RZ, R56 ;  /* 0x000000ffff0c7224 */ /* 0x000fe200078e0038 */
[----:B------:R-:W-:Y:S01]  /*4c90*/  FSETP.GEU.AND P2, PT, |R21|, 6.5827683646048100446e-37, PT ;  /* 0x036000001500780b */ /* 0x000fe20003f4e200 */
[----:B------:R-:W-:Y:S01]  /*4ca0*/  UMOV UR5, 0x2b2bff2e ;  /* 0x2b2bff2e00057882 */ /* 0x000fe20000000000 */
[----:B------:R-:W-:Y:S01]  /*4cb0*/  BSSY.RECONVERGENT B2, `(.L_x_179) ;  /* 0x000001a000027945 */ /* 0x000fe20003800200 */
[----:B------:R-:W-:Y:S02]  /*4cc0*/  DSETP.GEU.AND P1, PT, R22, -UR4, PT ;  /* 0x8000000416007e2a */ /* 0x000fe4000bf2e000 */
[----:B------:R-:W-:-:S02]  /*4cd0*/  DSETP.MIN.AND P3, P4, R56, R62, PT ;  /* 0x0000003e3800722a */ /* 0x000fc40003c60000 */
        /* <DEDUP_REMOVED lines=8> */
[----:B------:R-:W-:-:S05]  /*4d60*/  IMAD.MOV.U32 R58, RZ, RZ, R63 ;  /* 0x000000ffff3a7224 */ /* 0x000fca00078e003f */
[----:B------:R-:W-:Y:S02]  /*4d70*/  FSEL R57, R57, R58, P3 ;  /* 0x0000003a39397208 */ /* 0x000fe40001800000 */
[----:B------:R-:W-:Y:S02]  /*4d80*/  @P4 LOP3.LUT R57, R58, 0x80000, RZ, 0xfc, !PT ;  /* 0x000800003a394812 */ /* 0x000fe400078efcff */
        /* <DEDUP_REMOVED lines=12> */
.L_x_180:
[----:B------:R-:W-:Y:S05]  /*4e50*/  BSYNC.RECONVERGENT B2 ;  /* 0x0000000000027941 */ /* 0x000fea0003800200 */
.L_x_179:
        /* <DEDUP_REMOVED lines=17> */
[----:B------:R-:W-:Y:S02]  /*4f70*/  FSEL R20, R14, R62, !P1 ;  /* 0x0000003e0e147208 */ /* 0x000fe40004800000 */
[----:B------:R-:W-:-:S09]  /*4f80*/  FSEL R62, R15, R63, !P1 ;  /* 0x0000003f0f3e7208 */ /* 0x000fd20004800000 */
        /* <DEDUP_REMOVED lines=8> */
.L_x_182:
[----:B------:R-:W-:Y:S05]  /*5010*/  BSYNC.RECONVERGENT B2 ;  /* 0x0000000000027941 */ /* 0x000fea0003800200 */
.L_x_181:
[----:B------:R-:W-:Y:S01]  /*5020*/  FSEL R20, R12, R20, P0 ;  /* 0x000000140c147208 */ /* 0x000fe20000000000 */
[----:B------:R-:W-:Y:S01]  /*5030*/  IMAD.MOV.U32 R12, RZ, RZ, R57 ;  /* 0x000000ffff0c7224 */ /* 0x000fe200078e0039 */
[----:B------:R-:W-:Y:S01]  /*5040*/  FSEL R21, R13, R62, P0 ;  /* 0x0000003e0d157208 */ /* 0x000fe20000000000 */
[----:B------:R-:W-:Y:S01]  /*5050*/  IMAD.MOV.U32 R18, RZ, RZ, 0x80000 ;  /* 0x00080000ff127424 */ /* 0x000fe200078e00ff */
[----:B------:R-:W0:Y:S03]  /*5060*/  LDCU.64 UR8, c[0x0][0x3f8] ;  /* 0x00007f00ff0877ac */ /* 0x000e260008000a00 */
[----:B------:R-:W-:Y:S01]  /*5070*/  IMAD.MOV.U32 R13, RZ, RZ, R21 ;  /* 0x000000ffff0d7224 */ /* 0x000fe200078e0015 */
[----:B------:R-:W-:Y:S01]  /*5080*/  DSETP.MIN.AND P0, P1, R56, R20, PT ;  /* 0x000000143800722a */ /* 0x000fe20003900000 */
[----:B------:R-:W2:Y:S05]  /*5090*/  LDCU.64 UR4, c[0x0][0x430] ;  /* 0x00008600ff0477ac */ /* 0x000eaa0008000a00 */
[----:B------:R-:W-:-:S02]  /*50a0*/  FSEL R15, R12, R13, P0 ;  /* 0x0000000d0c0f7208 */ /* 0x000fc40000000000 */
[----:B------:R-:W-:-:S06]  /*50b0*/  SEL R12, R56, R20, P0 ;  /* 0x00000014380c7207 */ /* 0x000fcc0000000000 */
[----:B------:R-:W-:-:S05]  /*50c0*/  @P1 LOP3.LUT R15, R13, 0x80000, RZ, 0xfc, !PT ;  /* 0x000800000d0f1812 */ /* 0x000fca00078efcff */
[----:B------:R-:W-:Y:S02]  /*50d0*/  IMAD.MOV.U32 R13, RZ, RZ, R15 ;  /* 0x000000ffff0d7224 */ /* 0x000fe400078e000f */
[----:B------:R-:W3:Y:S04]  /*50e0*/  LDC.64 R14, c[0x0][0x410] ;  /* 0x00010400ff0e7b82 */ /* 0x000ee80000000a00 */
[----:B------:R-:W-:-:S08]  /*50f0*/  DMUL R16, R16, R12 ;  /* 0x0000000c10107228 */ /* 0x000fd00000000000 */
[----:B------:R-:W-:Y:S02]  /*5100*/  DSETP.MIN.AND P0, P1, R16, 1, PT ;  /* 0x3ff000001000742a */ /* 0x000fe40003900000 */
[----:B------:R-:W-:-:S05]  /*5110*/  IMAD.MOV.U32 R12, RZ, RZ, R17 ;  /* 0x000000ffff0c7224 */ /* 0x000fca00078e0011 */
[----:B------:R-:W-:Y:S02]  /*5120*/  FSEL R13, R12, 1.875, P0 ;  /* 0x3ff000000c0d7808 */ /* 0x000fe40000000000 */
[----:B------:R-:W-:Y:S01]  /*5130*/  SEL R12, R16, RZ, P0 ;  /* 0x000000ff100c7207 */ /* 0x000fe20000000000 */
[----:B---3--:R-:W-:-:S04]  /*5140*/  IMAD.WIDE R20, R9, 0x8, R14 ;  /* 0x0000000809147825 */ /* 0x008fc800078e020e */
[----:B------:R-:W-:-:S06]  /*5150*/  @P1 LOP3.LUT R13, R18, 0x3ff00000, RZ, 0xfc, !PT ;  /* 0x3ff00000120d1812 */ /* 0x000fcc00078efcff */
[----:B------:R-:W-:-:S07]  /*5160*/  DFMA R26, R26, R12, R32 ;  /* 0x0000000c1a1a722b */ /* 0x000fce0000000020 */
[----:B------:R3:W-:Y:S04]  /*5170*/  STG.E.64 desc[UR6][R20.64], R26 ;  /* 0x0000001a14007986 */ /* 0x0007e8000c101b06 */
[----:B------:R-:W4:Y:S02]  /*5180*/  LDG.E.64 R14, desc[UR6][R34.64] ;  /* 0x00000006220e7981 */ /* 0x000f24000c1e1b00 */
[----:B----4-:R-:W-:-:S07]  /*5190*/  DFMA R14, R24, R12, R14 ;  /* 0x0000000c180e722b */ /* 0x010fce000000000e */
[----:B------:R-:W-:Y:S04]  /*51a0*/  STG.E.64 desc[UR6][R20.64+0x8], R14 ;  /* 0x0000080e14007986 */ /* 0x000fe8000c101b06 */
[----:B------:R-:W4:Y:S01]  /*51b0*/  LDG.E.64 R16, desc[UR6][R34.64] ;  /* 0x0000000622107981 */ /* 0x000f22000c1e1b00 */
[----:B0-----:R-:W-:-:S04]  /*51c0*/  IADD3 R18, P0, PT, R2, UR8, RZ ;  /* 0x0000000802127c10 */ /* 0x001fc8000ff1e0ff */
[----:B------:R-:W-:Y:S01]  /*51d0*/  IADD3.X R19, PT, PT, R0, UR9, RZ, P0, !PT ;  /* 0x0000000900137c10 */ /* 0x000fe200087fe4ff */
[----:B---3--:R-:W-:Y:S01]  /*51e0*/  IMAD.SHL.U32 R26, R11, 0x8, RZ ;  /* 0x000000080b1a7824 */ /* 0x008fe200078e00ff */
[----:B----4-:R-:W-:-:S07]  /*51f0*/  DFMA R12, R22, R12, R16 ;  /* 0x0000000c160c722b */ /* 0x010fce0000000010 */
[----:B------:R0:W-:Y:S04]  /*5200*/  STG.E.64 desc[UR6][R20.64+0x10], R12 ;  /* 0x0000100c14007986 */ /* 0x0001e8000c101b06 */
[----:B------:R-:W3:Y:S01]  /*5210*/  LDG.E.64 R18, desc[UR6][R18.64] ;  /* 0x0000000612127981 */ /* 0x000ee2000c1e1b00 */
[----:B------:R-:W-:Y:S02]  /*5220*/  SHF.L.U64.HI R22, R11, 0x3, R8 ;  /* 0x000000030b167819 */ /* 0x000fe40000010208 */
[C---:B------:R-:W-:Y:S02]  /*5230*/  IADD3 R16, P2, PT, R26.reuse, UR8, RZ ;  /* 0x000000081a107c10 */ /* 0x040fe4000ff5e0ff */
[----:B--2---:R-:W-:Y:S02]  /*5240*/  IADD3 R26, P0, PT, R26, UR4, RZ ;  /* 0x000000041a1a7c10 */ /* 0x004fe4000ff1e0ff */
[----:B------:R-:W-:-:S02]  /*5250*/  IADD3 R32, P1, PT, R6, UR8, RZ ;  /* 0x0000000806207c10 */ /* 0x000fc4000ff3e0ff */
[C---:B------:R-:W-:Y:S02]  /*5260*/  IADD3.X R17, PT, PT, R22.reuse, UR9, RZ, P2, !PT ;  /* 0x0000000916117c10 */ /* 0x040fe400097fe4ff */
[----:B------:R-:W-:Y:S02]  /*5270*/  IADD3.X R27, PT, PT, R22, UR5, RZ, P0, !PT ;  /* 0x00000005161b7c10 */ /* 0x000fe400087fe4ff */
[----:B------:R-:W-:Y:S01]  /*5280*/  IADD3.X R33, PT, PT, R5, UR9, RZ, P1, !PT ;  /* 0x0000000905217c10 */ /* 0x000fe20008ffe4ff */
[----:B0-----:R-:W2:Y:S01]  /*5290*/  LDG.E.64 R20, desc[UR6][R16.64] ;  /* 0x0000000610147981 */ /* 0x001ea2000c1e1b00 */
[----:B------:R-:W-:-:S04]  /*52a0*/  IADD3 R34, P0, PT, R4, UR8, RZ ;  /* 0x0000000804227c10 */ /* 0x000fc8000ff1e0ff */
[----:B------:R-:W-:Y:S01]  /*52b0*/  IADD3.X R35, PT, PT, R3, UR9, RZ, P0, !PT ;  /* 0x0000000903237c10 */ /* 0x000fe200087fe4ff */
[----:B---3--:R2:W-:Y:S04]  /*52c0*/  STG.E.64 desc[UR6][R26.64], R18 ;  /* 0x000000121a007986 */ /* 0x0085e8000c101b06 */
[----:B------:R-:W3:Y:S04]  /*52d0*/  LDG.E.64 R12, desc[UR6][R32.64] ;  /* 0x00000006200c7981 */ /* 0x000ee8000c1e1b00 */
[----:B------:R-:W4:Y:S01]  /*52e0*/  LDG.E.64 R14, desc[UR6][R34.64] ;  /* 0x00000006220e7981 */ /* 0x000f22000c1e1b00 */
[----:B------:R-:W-:Y:S01]  /*52f0*/  BSSY.RECONVERGENT B1, `(.L_x_183) ;  /* 0x0000038000017945 */ /* 0x000fe20003800200 */
[----:B---3--:R-:W-:-:S02]  /*5300*/  DADD R12, -R18, R12 ;  /* 0x00000000120c7229 */ /* 0x008fc4000000010c */
[----:B----4-:R-:W-:-:S06]  /*5310*/  DADD R14, -R18, R14 ;  /* 0x00000000120e7229 */ /* 0x010fcc000000010e */
[----:B------:R-:W-:Y:S02]  /*5320*/  DMUL R24, R40, R12 ;  /* 0x0000000c28187228 */ /* 0x000fe40000000000 */
[----:B------:R-:W-:-:S06]  /*5330*/  DMUL R22, R42, R14 ;  /* 0x0000000e2a167228 */ /* 0x000fcc0000000000 */
[----:B------:R-:W-:Y:S02]  /*5340*/  DFMA R24, R38, R14, -R24 ;  /* 0x0000000e2618722b */ /* 0x000fe40000000818 */
[----:B--2---:R-:W-:Y:S02]  /*5350*/  DADD R18, R18, -R20 ;  /* 0x0000000012127229 */ /* 0x004fe40000000814 */
[----:B------:R-:W-:-:S04]  /*5360*/  DFMA R22, R36, R12, -R22 ;  /* 0x0000000c2416722b */ /* 0x000fc80000000816 */
[-C--:B------:R-:W-:Y:S02]  /*5370*/  DMUL R24, R24, R28.reuse ;  /* 0x0000001c18187228 */ /* 0x080fe40000000000 */
[----:B------:R-:W-:Y:S02]  /*5380*/  DSETP.GE.AND P0, PT, R18, RZ, PT ;  /* 0x000000ff1200722a */ /* 0x000fe40003f06000 */
[----:B------:R-:W-:-:S04]  /*5390*/  DMUL R22, R22, R28 ;  /* 0x0000001c16167228 */ /* 0x000fc80000000000 */
        /* <DEDUP_REMOVED lines=18> */
.L_x_185:
        /* <DEDUP_REMOVED lines=9> */
.L_x_184:
        /* <DEDUP_REMOVED lines=11> */
.L_x_187:
[C---:B------:R-:W-:Y:S02]  /*5600*/  DADD R32, R18.reuse, R12 ;  /* 0x0000000012207229 */ /* 0x040fe4000000000c */
[----:B------:R-:W-:Y:S02]  /*5610*/  DADD R12, R18, R14 ;  /* 0x00000000120c7229 */ /* 0x000fe4000000000e */
[----:B------:R-:W-:-:S04]  /*5620*/  DSETP.GEU.AND P0, PT, R14, RZ, PT ;  /* 0x000000ff0e00722a */ /* 0x000fc80003f0e000 */
[----:B------:R-:W-:-:S04]  /*5630*/  DSETP.GTU.AND P1, PT, R32, RZ, PT ;  /* 0x000000ff2000722a */ /* 0x000fc80003f2c000 */
[----:B------:R-:W-:Y:S02]  /*5640*/  FSEL R34, R12, R18, !P0 ;  /* 0x000000120c227208 */ /* 0x000fe40004000000 */
[----:B------:R-:W-:-:S08]  /*5650*/  FSEL R35, R13, R19, !P0 ;  /* 0x000000130d237208 */ /* 0x000fd00004000000 */
[----:B------:R-:W-:-:S07]  /*5660*/  @!P1 CS2R R32, SRZ ;  /* 0x0000000000209805 */ /* 0x000fce000001ff00 */
.L_x_186:
[----:B------:R-:W-:Y:S05]  /*5670*/  BSYNC.RECONVERGENT B1 ;  /* 0x0000000000017941 */ /* 0x000fea0003800200 */
.L_x_183:
        /* <DEDUP_REMOVED lines=29> */
.L_x_189:
[----:B------:R-:W-:Y:S05]  /*5850*/  BSYNC.RECONVERGENT B2 ;  /* 0x0000000000027941 */ /* 0x000fea0003800200 */
.L_x_188:
        /* <DEDUP_REMOVED lines=27> */
.L_x_191:
[----:B------:R-:W-:Y:S05]  /*5a10*/  BSYNC.RECONVERGENT B2 ;  /* 0x0000000000027941 */ /* 0x000fea0003800200 */
.L_x_190:
        /* <DEDUP_REMOVED lines=22> */
[----:B------:R-:W-:Y:S02]  /*5b80*/  FSEL R57, R14, 4.4765625, P3 ;  /* 0x408f40000e397808 */ /* 0x000fe40001800000 */
[----:B------:R-:W-:Y:S02]  /*5b90*/  MOV R14, R20 ;  /* 0x00000014000e7202 */ /* 0x000fe40000000f00 */
        /* <DEDUP_REMOVED lines=8> */
[----:B-1----:R-:W-:Y:S05]  /*5c20*/  CALL.REL.NOINC `($__internal_3_$__cuda_sm20_div_rn_f64_full) ;  /* 0x0000001c00d07944 */ /* 0x002fea0003c00000 */
[----:B------:R-:W-:-:S07]  /*5c30*/  IMAD.MOV.U32 R12, RZ, RZ, R14 ;  /* 0x000000ffff0c7224 */ /* 0x000fce00078e000e */
.L_x_193:
[----:B------:R-:W-:Y:S05]  /*5c40*/  BSYNC.RECONVERGENT B2 ;  /* 0x0000000000027941 */ /* 0x000fea0003800200 */
.L_x_192:
        /* <DEDUP_REMOVED lines=26> */
[----:B------:R-:W-:Y:S02]  /*5df0*/  IMAD.MOV.U32 R58, RZ, RZ, R14 ;  /* 0x000000ffff3a7224 */ /* 0x000fe400078e000e */
[----:B------:R-:W-:-:S07]  /*5e00*/  IMAD.MOV.U32 R59, RZ, RZ, R13 ;  /* 0x000000ffff3b7224 */ /* 0x000fce00078e000d */
.L_x_195:
[----:B------:R-:W-:Y:S05]  /*5e10*/  BSYNC.RECONVERGENT B2 ;  /* 0x0000000000027941 */ /* 0x000fea0003800200 */
.L_x_194:
[----:B------:R-:W0:Y:S01]  /*5e20*/  MUFU.RCP64H R13, R23 ;  /* 0x00000017000d7308 */ /* 0x000e220000001800 */
[----:B------:R-:W-:Y:S01]  /*5e30*/  IMAD.MOV.U32 R12, RZ, RZ, 0x1 ;  /* 0x00000001ff0c7424 */ /* 0x000fe200078e00ff */
[----:B------:R-:W-:Y:S01]  /*5e40*/  FSEL R20, R58, R20, P0 ;  /* 0x000000143a147208 */ /* 0x000fe20000000000 */
[----:B------:R-:W-:Y:S01]  /*5e50*/  UMOV UR4, 0xe48e0530 ;  /* 0xe48e053000047882 */ /* 0x000fe20000000000 */
[----:B------:R-:W-:Y:S01]  /*5e60*/  FSEL R21, R59, R21, P0 ;  /* 0x000000153b157208 */ /* 0x000fe20000000000 */
[----:B------:R-:W-:Y:S01]  /*5e70*/  UMOV UR5, 0x2b2bff2e ;  /* 0x2b2bff2e00057882 */ /* 0x000fe20000000000 */
[----:B------:R-:W-:Y:S01]  /*5e80*/  FSETP.GEU.AND P2, PT, |R35|, 6.5827683646048100446e-37, PT ;  /* 0x036000002300780b */ /* 0x000fe20003f4e200 */
[----:B------:R-:W-:Y:S01]  /*5e90*/  DSETP.GEU.AND P1, PT, R22, -UR4, PT ;  /* 0x8000000416007e2a */ /* 0x000fe2000bf2e000 */
[----:B------:R-:W-:Y:S01]  /*5ea0*/  BSSY.RECONVERGENT B2, `(.L_x_196) ;  /* 0x000001a000027945 */ /* 0x000fe20003800200 */
[----:B------:R-:W-:Y:S01]  /*5eb0*/  IMAD.MOV.U32 R58, RZ, RZ, R21 ;  /* 0x000000ffff3a7224 */ /* 0x000fe200078e0015 */
[----:B------:R-:W-:-:S06]  /*5ec0*/  DSETP.MIN.AND P3, P4, R56, R20, PT ;  /* 0x000000143800722a */ /* 0x000fcc0003c60000 */
        /* <DEDUP_REMOVED lines=9> */
[----:B------:R-:W-:Y:S01]  /*5f60*/  DFMA R14, R12, R60, R14 ;  /* 0x0000003c0c0e722b */ /* 0x000fe2000000000e */
[----:B------:R-:W-:-:S09]  /*5f70*/  IMAD.MOV.U32 R12, RZ, RZ, R56 ;  /* 0x000000ffff0c7224 */ /* 0x000fd200078e0038 */
        /* <DEDUP_REMOVED lines=12> */
.L_x_197:
[----:B------:R-:W-:Y:S05]  /*6040*/  BSYNC.RECONVERGENT B2 ;  /* 0x0000000000027941 */ /* 0x000fea0003800200 */
.L_x_196:
        /* <DEDUP_REMOVED lines=27> */
.L_x_199:
[----:B------:R-:W-:Y:S05]  /*6200*/  BSYNC.RECONVERGENT B2 ;  /* 0x0000000000027941 */ /* 0x000fea0003800200 */
.L_x_198:
[----:B------:R-:W0:Y:S01]  /*6210*/  LDCU.64 UR4, c[0x0][0x400] ;  /* 0x00008000ff0477ac */ /* 0x000e220008000a00 */
[----:B------:R-:W2:Y:S01]  /*6220*/  LDG.E.64 R16, desc[UR6][R16.64] ;  /* 0x0000000610107981 */ /* 0x000ea2000c1e1b00 */
[----:B0-----:R-:W-:Y:S02]  /*6230*/  IADD3 R34, P2, PT, R6, UR4, RZ ;  /* 0x0000000406227c10 */ /* 0x001fe4000ff5e0ff */
[----:B------:R-:W-:Y:S02]  /*6240*/  IADD3 R58, P1, PT, R2, UR4, RZ ;  /* 0x00000004023a7c10 */ /* 0x000fe4000ff3e0ff */
[----:B------:R-:W-:Y:S02]  /*6250*/  IADD3.X R35, PT, PT, R5, UR5, RZ, P2, !PT ;  /* 0x0000000505237c10 */ /* 0x000fe400097fe4ff */
[----:B------:R-:W-:Y:S02]  /*6260*/  IADD3 R14, P3, PT, R4, UR4, RZ ;  /* 0x00000004040e7c10 */ /* 0x000fe4000ff7e0ff */
[----:B------:R-:W-:-:S02]  /*6270*/  IADD3.X R59, PT, PT, R0, UR5, RZ, P1, !PT ;  /* 0x00000005003b7c10 */ /* 0x000fc40008ffe4ff */
[----:B------:R-:W-:Y:S01]  /*6280*/  IADD3.X R15, PT, PT, R3, UR5, RZ, P3, !PT ;  /* 0x00000005030f7c10 */ /* 0x000fe20009ffe4ff */
[----:B------:R-:W3:Y:S04]  /*6290*/  LDG.E.64 R34, desc[UR6][R34.64] ;  /* 0x0000000622227981 */ /* 0x000ee8000c1e1b00 */
[----:B------:R-:W3:Y:S01]  /*62a0*/  LDG.E.64 R2, desc[UR6][R58.64] ;  /* 0x000000063a027981 */ /* 0x000ee2000c1e1b00 */
[----:B------:R-:W-:-:S03]  /*62b0*/  LEA R4, P1, R11, UR4, 0x3 ;  /* 0x000000040b047c11 */ /* 0x000fc6000f8218ff */
[----:B------:R-:W4:Y:S01]  /*62c0*/  LDG.E.64 R14, desc[UR6][R14.64] ;  /* 0x000000060e0e7981 */ /* 0x000f22000c1e1b00 */
[----:B------:R-:W-:-:S05]  /*62d0*/  LEA.HI.X R5, R11, UR5, R8, 0x3, P1 ;  /* 0x000000050b057c11 */ /* 0x000fca00088f1c08 */
[----:B------:R-:W5:Y:S01]  /*62e0*/  LDG.E.64 R32, desc[UR6][R4.64] ;  /* 0x0000000604207981 */ /* 0x000f62000c1e1b00 */
[----:B------:R-:W-:Y:S02]  /*62f0*/  FSEL R20, R12, R20, P0 ;  /* 0x000000140c147208 */ /* 0x000fe40000000000 */
[----:B------:R-:W-:-:S06]  /*6300*/  FSEL R21, R13, R21, P0 ;  /* 0x000000150d157208 */ /* 0x000fcc0000000000 */
[----:B------:R-:W-:Y:S01]  /*6310*/  DSETP.MIN.AND P0, P1, R56, R20, PT ;  /* 0x000000143800722a */ /* 0x000fe20003900000 */
[----:B------:R-:W-:Y:S02]  /*6320*/  IMAD.MOV.U32 R0, RZ, RZ, R57 ;  /* 0x000000ffff007224 */ /* 0x000fe400078e0039 */
[----:B------:R-:W-:-:S03]  /*6330*/  IMAD.MOV.U32 R11, RZ, RZ, R21 ;  /* 0x000000ffff0b7224 */ /* 0x000fc600078e0015 */
[----:B------:R-:W-:Y:S02]  /*6340*/  SEL R12, R56, R20, P0 ;  /* 0x00000014380c7207 */ /* 0x000fe40000000000 */
[----:B------:R-:W-:-:S06]  /*6350*/  FSEL R13, R0, R11, P0 ;  /* 0x0000000b000d7208 */ /* 0x000fcc0000000000 */
[----:B------:R-:W-:-:S06]  /*6360*/  @P1 LOP3.LUT R13, R11, 0x80000, RZ, 0xfc, !PT ;  /* 0x000800000b0d1812 */ /* 0x000fcc00078efcff */
[----:B------:R-:W-:-:S08]  /*6370*/  DMUL R18, R18, R12 ;  /* 0x0000000c12127228 */ /* 0x000fd00000000000 */
[----:B------:R-:W-:Y:S01]  /*6380*/  DSETP.MIN.AND P0, P1, R18, 1, PT ;  /* 0x3ff000001200742a */ /* 0x000fe20003900000 */
[----:B------:R-:W-:Y:S02]  /*6390*/  IMAD.MOV.U32 R6, RZ, RZ, 0x80000 ;  /* 0x00080000ff067424 */ /* 0x000fe400078e00ff */
[----:B------:R-:W-:-:S05]  /*63a0*/  IMAD.MOV.U32 R0, RZ, RZ, R19 ;  /* 0x000000ffff007224 */ /* 0x000fca00078e0013 */
[----:B------:R-:W-:-:S06]  /*63b0*/  FSEL R11, R0, 1.875, P0 ;  /* 0x3ff00000000b7808 */ /* 0x000fcc0000000000 */
[----:B------:R-:W-:Y:S02]  /*63c0*/  @P1 LOP3.LUT R11, R6, 0x3ff00000, RZ, 0xfc, !PT ;  /* 0x3ff00000060b1812 */ /* 0x000fe400078efcff */
[----:B------:R-:W-:-:S03]  /*63d0*/  SEL R18, R18, RZ, P0 ;  /* 0x000000ff12127207 */ /* 0x000fc60000000000 */
[----:B------:R-:W-:Y:S02]  /*63e0*/  IMAD.MOV.U32 R19, RZ, RZ, R11 ;  /* 0x000000ffff137224 */ /* 0x000fe400078e000b */
[C---:B------:R-:W-:Y:S01]  /*63f0*/  IMAD R11, R10.reuse, 0x8, R7 ;  /* 0x000000080a0b7824 */ /* 0x040fe200078e0207 */
[----:B------:R-:W-:Y:S03]  /*6400*/  BSSY.RECONVERGENT B1, `(.L_x_200) ;  /* 0x000003f000017945 */ /* 0x000fe60003800200 */
[-CC-:B--2---:R-:W-:Y:S02]  /*6410*/  DFMA R26, R26, R18.reuse, R16.reuse ;  /* 0x000000121a1a722b */ /* 0x184fe40000000010 */
[-CC-:B------:R-:W-:Y:S02]  /*6420*/  DFMA R24, R24, R18.reuse, R16.reuse ;  /* 0x000000121818722b */ /* 0x180fe40000000010 */
[----:B------:R-:W-:Y:S01]  /*6430*/  DFMA R16, R22, R18, R16 ;  /* 0x000000121610722b */ /* 0x000fe20000000010 */
[----:B------:R-:W-:-:S02]  /*6440*/  IMAD R19, R10, 0x8, R11 ;  /* 0x000000080a137824 */ /* 0x000fc400078e020b */
[----:B------:R0:W-:Y:S01]  /*6450*/  STS.64 [R7], R26 ;  /* 0x0000001a07007388 */ /* 0x0001e20000000a00 */
[C---:B---3--:R-:W-:Y:S02]  /*6460*/  DADD R12, -R2.reuse, R34 ;  /* 0x00000000020c7229 */ /* 0x048fe40000000122 */
[----:B----4-:R-:W-:-:S06]  /*6470*/  DADD R14, -R2, R14 ;  /* 0x00000000020e7229 */ /* 0x010fcc000000010e */
[----:B------:R-:W-:Y:S02]  /*6480*/  DMUL R40, R40, R12 ;  /* 0x0000000c28287228 */ /* 0x000fe40000000000 */
[----:B-----5:R-:W-:Y:S02]  /*6490*/  DADD R2, R2, -R32 ;  /* 0x0000000002027229 */ /* 0x020fe40000000820 */
[----:B------:R-:W-:-:S04]  /*64a0*/  DMUL R42, R42, R14 ;  /* 0x0000000e2a2a7228 */ /* 0x000fc80000000000 */
[----:B------:R-:W-:Y:S01]  /*64b0*/  DFMA R40, R38, R14, -R40 ;  /* 0x0000000e2628722b */ /* 0x000fe20000000828 */
[----:B------:R0:W-:Y:S04]  /*64c0*/  STS.64 [R11], R24 ;  /* 0x000000180b007388 */ /* 0x0001e80000000a00 */
[----:B------:R0:W-:Y:S01]  /*64d0*/  STS.64 [R19], R16 ;  /* 0x0000001013007388 */ /* 0x0001e20000000a00 */
[----:B------:R-:W-:Y:S02]  /*64e0*/  DFMA R42, R36, R12, -R42 ;  /* 0x0000000c242a722b */ /* 0x000fe4000000082a */
[----:B------:R-:W-:Y:S02]  /*64f0*/  DMUL R40, R40, R28 ;  /* 0x0000001c28287228 */ /* 0x000fe40000000000 */
[----:B------:R-:W-:-:S04]  /*6500*/  DSETP.GE.AND P0, PT, R2, RZ, PT ;  /* 0x000000ff0200722a */ /* 0x000fc80003f06000 */
[----:B------:R-:W-:Y:S02]  /*6510*/  DMUL R42, R42, R28 ;  /* 0x0000001c2a2a7228 */ /* 0x000fe40000000000 */
        /* <DEDUP_REMOVED lines=18> */
.L_x_202:
        /* <DEDUP_REMOVED lines=9> */
.L_x_201:
        /* <DEDUP_REMOVED lines=11> */
.L_x_204:
[C---:B------:R-:W-:Y:S02]  /*6780*/  DADD R10, R2.reuse, R12 ;  /* 0x00000000020a7229 */ /* 0x040fe4000000000c */
[----:B------:R-:W-:Y:S02]  /*6790*/  DADD R12, R2, R14 ;  /* 0x00000000020c7229 */ /* 0x000fe4000000000e */
[----:B------:R-:W-:-:S04]  /*67a0*/  DSETP.GEU.AND P0, PT, R14, RZ, PT ;  /* 0x000000ff0e00722a */ /* 0x000fc80003f0e000 */
[----:B------:R-:W-:-:S04]  /*67b0*/  DSETP.GTU.AND P1, PT, R10, RZ, PT ;  /* 0x000000ff0a00722a */ /* 0x000fc80003f2c000 */
[----:B------:R-:W-:Y:S02]  /*67c0*/  FSEL R16, R12, R2, !P0 ;  /* 0x000000020c107208 */ /* 0x000fe40004000000 */
[----:B------:R-:W-:-:S08]  /*67d0*/  FSEL R17, R13, R3, !P0 ;  /* 0x000000030d117208 */ /* 0x000fd00004000000 */
[----:B------:R-:W-:-:S07]  /*67e0*/  @!P1 CS2R R10, SRZ ;  /* 0x00000000000a9805 */ /* 0x000fce000001ff00 */
.L_x_203:
[----:B------:R-:W-:Y:S05]  /*67f0*/  BSYNC.RECONVERGENT B1 ;  /* 0x0000000000017941 */ /* 0x000fea0003800200 */
.L_x_200:
        /* <DEDUP_REMOVED lines=29> */
.L_x_206:
[----:B------:R-:W-:Y:S05]  /*69d0*/  BSYNC.RECONVERGENT B2 ;  /* 0x0000000000027941 */ /* 0x000fea0003800200 */
.L_x_205:
        /* <DEDUP_REMOVED lines=25> */
[----:B-1----:R-:W-:Y:S05]  /*6b70*/  CALL.REL.NOINC `($__internal_3_$__cuda_sm20_div_rn_f64_full) ;  /* 0x0000000c00fc7944 */ /* 0x002fea0003c00000 */
[----:B------:R-:W-:-:S07]  /*6b80*/  IMAD.MOV.U32 R12, RZ, RZ, R14 ;  /* 0x000000ffff0c7224 */ /* 0x000fce00078e000e */
.L_x_208:
[----:B------:R-:W-:Y:S05]  /*6b90*/  BSYNC.RECONVERGENT B2 ;  /* 0x0000000000027941 */ /* 0x000fea0003800200 */
.L_x_207:
        /* <DEDUP_REMOVED lines=34> */
.L_x_210:
[----:B------:R-:W-:Y:S05]  /*6dc0*/  BSYNC.RECONVERGENT B2 ;  /* 0x0000000000027941 */ /* 0x000fea0003800200 */
.L_x_209:
        /* <DEDUP_REMOVED lines=27> */
.L_x_212:
[----:B------:R-:W-:Y:S05]  /*6f80*/  BSYNC.RECONVERGENT B2 ;  /* 0x0000000000027941 */ /* 0x000fea0003800200 */
.L_x_211:
        /* <DEDUP_REMOVED lines=34> */
.L_x_214:
[----:B------:R-:W-:Y:S05]  /*71b0*/  BSYNC.RECONVERGENT B2 ;  /* 0x0000000000027941 */ /* 0x000fea0003800200 */
.L_x_213:
        /* <DEDUP_REMOVED lines=27> */
.L_x_216:
[----:B------:R-:W-:Y:S05]  /*7370*/  BSYNC.RECONVERGENT B2 ;  /* 0x0000000000027941 */ /* 0x000fea0003800200 */
.L_x_215:
[----:B------:R-:W-:Y:S01]  /*7380*/  FSEL R2, R12, R2, P1 ;  /* 0x000000020c027208 */ /* 0x000fe20000800000 */
[----:B------:R-:W-:Y:S01]  /*7390*/  IMAD.MOV.U32 R6, RZ, RZ, 0x80000 ;  /* 0x00080000ff067424 */ /* 0x000fe200078e00ff */
[----:B------:R-:W-:Y:S01]  /*73a0*/  FSEL R3, R13, R0, P1 ;  /* 0x000000000d037208 */ /* 0x000fe20000800000 */
[----:B------:R-:W-:-:S04]  /*73b0*/  IMAD.MOV.U32 R0, RZ, RZ, R19 ;  /* 0x000000ffff007224 */ /* 0x000fc800078e0013 */
        /* <DEDUP_REMOVED lines=15> */
[----:B------:R3:W-:Y:S04]  /*74b0*/  STG.E.64 desc[UR6][R14.64], R32 ;  /* 0x000000200e007986 */ /* 0x0007e8000c101b06 */
[----:B------:R-:W2:Y:S02]  /*74c0*/  LDG.E.64 R10, desc[UR6][R4.64] ;  /* 0x00000006040a7981 */ /* 0x000ea4000c1e1b00 */
[----:B--2---:R-:W-:-:S07]  /*74d0*/  DFMA R10, R52, R2, R10 ;  /* 0x00000002340a722b */ /* 0x004fce000000000a */
[----:B------:R3:W-:Y:S04]  /*74e0*/  STG.E.64 desc[UR6][R14.64+0x8], R10 ;  /* 0x0000080a0e007986 */ /* 0x0007e8000c101b06 */
[----:B------:R-:W2:Y:S02]  /*74f0*/  LDG.E.64 R12, desc[UR6][R4.64] ;  /* 0x00000006040c7981 */ /* 0x000ea4000c1e1b00 */
[----:B--2---:R-:W-:-:S07]  /*7500*/  DFMA R12, R50, R2, R12 ;  /* 0x00000002320c722b */ /* 0x004fce000000000c */
[----:B------:R3:W-:Y:S04]  /*7510*/  STG.E.64 desc[UR6][R14.64+0x10], R12 ;  /* 0x0000100c0e007986 */ /* 0x0007e8000c101b06 */
.L_x_115:
[----:B------:R-:W-:Y:S05]  /*7520*/  BSYNC.RECONVERGENT B0 ;  /* 0x0000000000007941 */ /* 0x000fea0003800200 */
.L_x_113:
[----:B------:R-:W-:Y:S05]  /*7530*/  WARPSYNC.ALL ;  /* 0x0000000000007948 */ /* 0x000fea0003800000 */
[----:B0---4-:R-:W0:Y:S01]  /*7540*/  LDC.64 R2, c[0x0][0x410] ;  /* 0x00010400ff027b82 */ /* 0x011e220000000a00 */
[----:B------:R-:W4:Y:S04]  /*7550*/  LDS.64 R16, [R7+0x40] ;  /* 0x0000400007107984 */ /* 0x000f280000000a00 */
[----:B------:R1:W5:Y:S03]  /*7560*/  LDS.64 R18, [R7+0x80] ;  /* 0x0000800007127984 */ /* 0x0003660000000a00 */
[----:B------:R-:W3:Y:S08]  /*7570*/  LDC.64 R4, c[0x0][0x418] ;  /* 0x00010600ff047b82 */ /* 0x000ef00000000a00 */
[----:B------:R-:W1:Y:S01]  /*7580*/  LDC.64 R22, c[0x0][0x428] ;  /* 0x00010a00ff167b82 */ /* 0x000e620000000a00 */
[----:B0-----:R-:W-:-:S05]  /*7590*/  IMAD.WIDE R20, R9, 0x8, R2 ;  /* 0x0000000809147825 */ /* 0x001fca00078e0202 */
[----:B------:R-:W2:Y:S01]  /*75a0*/  LDG.E.64 R2, desc[UR6][R20.64] ;  /* 0x0000000614027981 */ /* 0x000ea2000c1e1b00 */
[----:B---3--:R-:W-:-:S03]  /*75b0*/  IMAD.WIDE R4, R9, 0x8, R4 ;  /* 0x0000000809047825 */ /* 0x008fc600078e0204 */
[----:B------:R-:W3:Y:S04]  /*75c0*/  LDG.E.64 R12, desc[UR6][R20.64+0x8] ;  /* 0x00000806140c7981 */ /* 0x000ee8000c1e1b00 */
[----:B------:R-:W2:Y:S04]  /*75d0*/  LDG.E.64 R10, desc[UR6][R4.64] ;  /* 0x00000006040a7981 */ /* 0x000ea8000c1e1b00 */
[----:B------:R-:W3:Y:S01]  /*75e0*/  LDG.E.64 R14, desc[UR6][R4.64+0x8] ;  /* 0x00000806040e7981 */ /* 0x000ee2000c1e1b00 */
[----:B------:R-:W-:-:S03]  /*75f0*/  IMAD.MOV.U32 R0, RZ, RZ, RZ ;  /* 0x000000ffff007224 */ /* 0x000fc600078e00ff */
[----:B------:R-:W5:Y:S01]  /*7600*/  LDG.E.64 R4, desc[UR6][R4.64+0x10] ;  /* 0x0000100604047981 */ /* 0x000f62000c1e1b00 */
[----:B------:R-:W-:Y:S02]  /*7610*/  IMAD.MOV.U32 R6, RZ, RZ, RZ ;  /* 0x000000ffff067224 */ /* 0x000fe400078e00ff */
[----:B-1----:R-:W-:Y:S01]  /*7620*/  IMAD.WIDE R22, R9, 0x8, R22 ;  /* 0x0000000809167825 */ /* 0x002fe200078e0216 */
[----:B--2---:R-:W-:Y:S01]  /*7630*/  DADD R2, R2, -R10 ;  /* 0x0000000002027229 */ /* 0x004fe2000000080a */
[----:B------:R-:W2:Y:S01]  /*7640*/  LDG.E.64 R10, desc[UR6][R20.64+0x10] ;  /* 0x00001006140a7981 */ /* 0x000ea2000c1e1b00 */
[----:B---3--:R-:W-:Y:S01]  /*7650*/  DADD R12, R12, -R14 ;  /* 0x000000000c0c7229 */ /* 0x008fe2000000080e */
[----:B------:R-:W0:Y:S05]  /*7660*/  LDC.64 R14, c[0x0][0x420] ;  /* 0x00010800ff0e7b82 */ /* 0x000e2a0000000a00 */
[----:B------:R-:W-:-:S02]  /*7670*/  DSETP.MAX.AND P0, P1, RZ, R2, PT ;  /* 0x00000002ff00722a */ /* 0x000fc4000390f000 */
[----:B------:R-:W-:Y:S01]  /*7680*/  DSETP.MAX.AND P2, P3, RZ, R12, PT ;  /* 0x0000000cff00722a */ /* 0x000fe20003b4f000 */
[----:B------:R-:W-:-:S03]  /*7690*/  IMAD.MOV.U32 R25, RZ, RZ, R2 ;  /* 0x000000ffff197224 */ /* 0x000fc600078e0002 */
[----:B------:R-:W-:Y:S01]  /*76a0*/  FSEL R7, R0, R3, P0 ;  /* 0x0000000300077208 */ /* 0x000fe20000000000 */
[----:B------:R-:W-:-:S07]  /*76b0*/  IMAD.MOV.U32 R2, RZ, RZ, RZ ;  /* 0x000000ffff027224 */ /* 0x000fce00078e00ff */
[----:B------:R-:W-:Y:S01]  /*76c0*/  @P1 LOP3.LUT R7, R3, 0x80000, RZ, 0xfc, !PT ;  /* 0x0008000003071812 */ /* 0x000fe200078efcff */
[----:B------:R-:W-:Y:S01]  /*76d0*/  IMAD.MOV.U32 R3, RZ, RZ, R13 ;  /* 0x000000ffff037224 */ /* 0x000fe200078e000d */
[----:B------:R-:W-:-:S04]  /*76e0*/  SEL R2, R2, R25, P0 ;  /* 0x0000001902027207 */ /* 0x000fc80000000000 */
[----:B------:R-:W-:Y:S02]  /*76f0*/  FSEL R25, R0, R3, P2 ;  /* 0x0000000300197208 */ /* 0x000fe40001000000 */
[----:B------:R-:W-:Y:S01]  /*7700*/  @P3 LOP3.LUT R25, R3, 0x80000, RZ, 0xfc, !PT ;  /* 0x0008000003193812 */ /* 0x000fe200078efcff */
[----:B------:R-:W-:Y:S01]  /*7710*/  IMAD.MOV.U32 R3, RZ, RZ, R7 ;  /* 0x000000ffff037224 */ /* 0x000fe200078e0007 */
[----:B------:R-:W-:-:S03]  /*7720*/  SEL R6, R6, R12, P2 ;  /* 0x0000000c06067207 */ /* 0x000fc60001000000 */
[----:B------:R-:W-:Y:S02]  /*7730*/  IMAD.MOV.U32 R7, RZ, RZ, R25 ;  /* 0x000000ffff077224 */ /* 0x000fe400078e0019 */
[----:B------:R-:W-:Y:S01]  /*7740*/  DMUL R26, R2, R26 ;  /* 0x0000001a021a7228 */ /* 0x000fe20000000000 */
[----:B0-----:R-:W-:-:S03]  /*7750*/  IMAD.WIDE R12, R9, 0x8, R14 ;  /* 0x00000008090c7825 */ /* 0x001fc600078e020e */
[C---:B----4-:R-:W-:Y:S02]  /*7760*/  DMUL R16, R6.reuse, R16 ;  /* 0x0000001006107228 */ /* 0x050fe40000000000 */
[----:B-----5:R-:W-:Y:S01]  /*7770*/  DMUL R18, R6, R18 ;  /* 0x0000001206127228 */ /* 0x020fe20000000000 */
[----:B------:R-:W-:Y:S04]  /*7780*/  STG.E.64 desc[UR6][R12.64], R26 ;  /* 0x0000001a0c007986 */ /* 0x000fe8000c101b06 */
[----:B------:R-:W-:Y:S04]  /*7790*/  STG.E.64 desc[UR6][R12.64+0x8], R16 ;  /* 0x000008100c007986 */ /* 0x000fe8000c101b06 */
[----:B------:R-:W-:Y:S04]  /*77a0*/  STG.E.64 desc[UR6][R12.64+0x10], R18 ;  /* 0x000010120c007986 */ /* 0x000fe8000c101b06 */
[----:B------:R-:W3:Y:S04]  /*77b0*/  LDG.E.64 R8, desc[UR6][R22.64] ;  /* 0x0000000616087981 */ /* 0x000ee8000c1e1b00 */
[----:B------:R-:W4:Y:S04]  /*77c0*/  LDG.E.64 R14, desc[UR6][R22.64+0x8] ;  /* 0x00000806160e7981 */ /* 0x000f28000c1e1b00 */
[----:B------:R-:W5:Y:S01]  /*77d0*/  LDG.E.64 R20, desc[UR6][R22.64+0x10] ;  /* 0x0000100616147981 */ /* 0x000f62000c1e1b00 */
[----:B--2---:R-:W-:-:S08]  /*77e0*/  DADD R4, R10, -R4 ;  /* 0x000000000a047229 */ /* 0x004fd00000000804 */
[----:B------:R-:W-:Y:S02]  /*77f0*/  DSETP.MAX.AND P0, P1, RZ, R4, PT ;  /* 0x00000004ff00722a */ /* 0x000fe4000390f000 */
[----:B------:R-:W-:Y:S01]  /*7800*/  IMAD.MOV.U32 R25, RZ, RZ, R5 ;  /* 0x000000ffff197224 */ /* 0x000fe200078e0005 */
[----:B------:R-:W-:Y:S01]  /*7810*/  MOV R11, R4 ;  /* 0x00000004000b7202 */ /* 0x000fe20000000f00 */
[----:B------:R-:W-:-:S03]  /*7820*/  IMAD.MOV.U32 R4, RZ, RZ, RZ ;  /* 0x000000ffff047224 */ /* 0x000fc600078e00ff */
[----:B------:R-:W-:Y:S02]  /*7830*/  FSEL R29, R0, R25, P0 ;  /* 0x00000019001d7208 */ /* 0x000fe40000000000 */
[----:B------:R-:W-:-:S05]  /*7840*/  SEL R4, R4, R11, P0 ;  /* 0x0000000b04047207 */ /* 0x000fca0000000000 */
[----:B------:R-:W-:-:S05]  /*7850*/  @P1 LOP3.LUT R29, R25, 0x80000, RZ, 0xfc, !PT ;  /* 0x00080000191d1812 */ /* 0x000fca00078efcff */
[----:B------:R-:W-:Y:S01]  /*7860*/  IMAD.MOV.U32 R5, RZ, RZ, R29 ;  /* 0x000000ffff057224 */ /* 0x000fe200078e001d */
[----:B---3--:R-:W-:Y:S02]  /*7870*/  DMUL R8, R2, R8 ;  /* 0x0000000802087228 */ /* 0x008fe40000000000 */
[----:B----4-:R-:W-:-:S03]  /*7880*/  DMUL R14, R6, R14 ;  /* 0x0000000e060e7228 */ /* 0x010fc60000000000 */
[----:B-----5:R-:W-:Y:S02]  /*7890*/  DMUL R20, R4, R20 ;  /* 0x0000001404147228 */ /* 0x020fe40000000000 */
[----:B------:R-:W-:Y:S04]  /*78a0*/  STG.E.64 desc[UR6][R22.64], R8 ;  /* 0x0000000816007986 */ /* 0x000fe8000c101b06 */
[----:B------:R-:W-:Y:S04]  /*78b0*/  STG.E.64 desc[UR6][R22.64+0x8], R14 ;  /* 0x0000080e16007986 */ /* 0x000fe8000c101b06 */
[----:B------:R-:W-:Y:S01]  /*78c0*/  STG.E.64 desc[UR6][R22.64+0x10], R20 ;  /* 0x0000101416007986 */ /* 0x000fe2000c101b06 */
[----:B------:R-:W-:Y:S05]  /*78d0*/  EXIT ;  /* 0x000000000000794d */ /* 0x000fea0003800000 */
        .weak           $__internal_2_$__cuda_sm20_dblrcp_rn_slowpath_v3
        .type           $__internal_2_$__cuda_sm20_dblrcp_rn_slowpath_v3,@function
        .size           $__internal_2_$__cuda_sm20_dblrcp_rn_slowpath_v3,($__internal_3_$__cuda_sm20_div_rn_f64_full - $__internal_2_$__cuda_sm20_dblrcp_rn_slowpath_v3)
$__internal_2_$__cuda_sm20_dblrcp_rn_slowpath_v3:
        /* <DEDUP_REMOVED lines=24> */
.L_x_220:
        /* <DEDUP_REMOVED lines=10> */
.L_x_218:
[----:B------:R-:W-:Y:S01]  /*7b00*/  LOP3.LUT R25, R21, 0x80000, RZ, 0xfc, !PT ;  /* 0x0008000015197812 */ /* 0x000fe200078efcff */
[----:B------:R-:W-:-:S07]  /*7b10*/  IMAD.MOV.U32 R24, RZ, RZ, R20 ;  /* 0x000000ffff187224 */ /* 0x000fce00078e0014 */
.L_x_219:
[----:B------:R-:W-:Y:S05]  /*7b20*/  BSYNC.RECONVERGENT B2 ;  /* 0x0000000000027941 */ /* 0x000fea0003800200 */
.L_x_217:
[----:B------:R-:W-:Y:S02]  /*7b30*/  IMAD.MOV.U32 R23, RZ, RZ, 0x0 ;  /* 0x00000000ff177424 */ /* 0x000fe400078e00ff */
[----:B------:R-:W-:Y:S02]  /*7b40*/  IMAD.MOV.U32 R28, RZ, RZ, R24 ;  /* 0x000000ffff1c7224 */ /* 0x000fe400078e0018 */
[----:B------:R-:W-:Y:S01]  /*7b50*/  IMAD.MOV.U32 R29, RZ, RZ, R25 ;  /* 0x000000ffff1d7224 */ /* 0x000fe200078e0019 */
[----:B------:R-:W-:Y:S06]  /*7b60*/  RET.REL.NODEC R22 `(_Z32extrapolate_second_order_sw_trueiddddddddiPlS_PdS0_S0_S0_S0_S0_S0_S0_S0_S0_S0_S0_S0_) ;  /* 0xffffff8416247950 */ /* 0x000fec0003c3ffff */
        .weak           $__internal_3_$__cuda_sm20_div_rn_f64_full
        .type           $__internal_3_$__cuda_sm20_div_rn_f64_full,@function
        .size           $__internal_3_$__cuda_sm20_div_rn_f64_full,(.L_x_241 - $__internal_3_$__cuda_sm20_div_rn_f64_full)
$__internal_3_$__cuda_sm20_div_rn_f64_full:
[C---:B------:R-:W-:Y:S01]  /*7b70*/  FSETP.GEU.AND P3, PT, |R61|.reuse, 1.469367938527859385e-39, PT ;  /* 0x001000003d00780b */ /* 0x040fe20003f6e200 */
[----:B------:R-:W-:Y:S01]  /*7b80*/  IMAD.MOV.U32 R69, RZ, RZ, R13 ;  /* 0x000000ffff457224 */ /* 0x000fe200078e000d */
[C---:B------:R-:W-:Y:S01]  /*7b90*/  LOP3.LUT R58, R61.reuse, 0x800fffff, RZ, 0xc0, !PT ;  /* 0x800fffff3d3a7812 */ /* 0x040fe200078ec0ff */
[----:B------:R-:W-:Y:S01]  /*7ba0*/  IMAD.MOV.U32 R66, RZ, RZ, 0x1 ;  /* 0x00000001ff427424 */ /* 0x000fe200078e00ff */
[----:B------:R-:W-:Y:S01]  /*7bb0*/  LOP3.LUT R64, R61, 0x7ff00000, RZ, 0xc0, !PT ;  /* 0x7ff000003d407812 */ /* 0x000fe200078ec0ff */
[----:B------:R-:W-:Y:S01]  /*7bc0*/  IMAD.MOV.U32 R68, RZ, RZ, R14 ;  /* 0x000000ffff447224 */ /* 0x000fe200078e000e */
[----:B------:R-:W-:Y:S01]  /*7bd0*/  LOP3.LUT R59, R58, 0x3ff00000, RZ, 0xfc, !PT ;  /* 0x3ff000003a3b7812 */ /* 0x000fe200078efcff */
[----:B------:R-:W-:Y:S01]  /*7be0*/  IMAD.MOV.U32 R58, RZ, RZ, R60 ;  /* 0x000000ffff3a7224 */ /* 0x000fe200078e003c */
[C---:B------:R-:W-:Y:S01]  /*7bf0*/  FSETP.GEU.AND P2, PT, |R69|.reuse, 1.469367938527859385e-39, PT ;  /* 0x001000004500780b */ /* 0x040fe20003f4e200 */
[----:B------:R-:W-:Y:S01]  /*7c00*/  BSSY.RECONVERGENT B1, `(.L_x_221) ;  /* 0x0000055000017945 */ /* 0x000fe20003800200 */
[----:B------:R-:W-:-:S03]  /*7c10*/  LOP3.LUT R13, R69, 0x7ff00000, RZ, 0xc0, !PT ;  /* 0x7ff00000450d7812 */ /* 0x000fc600078ec0ff */
[----:B------:R-:W-:Y:S01]  /*7c20*/  @!P3 DMUL R58, R60, 8.98846567431157953865e+307 ;  /* 0x7fe000003c3ab828 */ /* 0x000fe20000000000 */
[----:B------:R-:W-:-:S05]  /*7c30*/  ISETP.GE.U32.AND P5, PT, R13, R64, PT ;  /* 0x000000400d00720c */ /* 0x000fca0003fa6070 */
[----:B------:R-:W0:Y:S02]  /*7c40*/  MUFU.RCP64H R67, R59 ;  /* 0x0000003b00437308 */ /* 0x000e240000001800 */
[----:B------:R-:W-:Y:S01]  /*7c50*/  @!P2 LOP3.LUT R14, R61, 0x7ff00000, RZ, 0xc0, !PT ;  /* 0x7ff000003d0ea812 */ /* 0x000fe200078ec0ff */
[----:B------:R-:W-:Y:S01]  /*7c60*/  @!P2 IMAD.MOV.U32 R72, RZ, RZ, RZ ;  /* 0x000000ffff48a224 */ /* 0x000fe200078e00ff */
[----:B------:R-:W-:Y:S02]  /*7c70*/  @!P3 LOP3.LUT R64, R59, 0x7ff00000, RZ, 0xc0, !PT ;  /* 0x7ff000003b40b812 */ /* 0x000fe400078ec0ff */
[----:B------:R-:W-:Y:S01]  /*7c80*/  @!P2 ISETP.GE.U32.AND P4, PT, R13, R14, PT ;  /* 0x0000000e0d00a20c */ /* 0x000fe20003f86070 */
[----:B------:R-:W-:-:S05]  /*7c90*/  IMAD.MOV.U32 R14, RZ, RZ, 0x1ca00000 ;  /* 0x1ca00000ff0e7424 */ /* 0x000fca00078e00ff */
[C---:B------:R-:W-:Y:S02]  /*7ca0*/  @!P2 SEL R65, R14.reuse, 0x63400000, !P4 ;  /* 0x634000000e41a807 */ /* 0x040fe40006000000 */
[----:B------:R-:W-:Y:S02]  /*7cb0*/  SEL R15, R14, 0x63400000, !P5 ;  /* 0x634000000e0f7807 */ /* 0x000fe40006800000 */
[----:B------:R-:W-:Y:S01]  /*7cc0*/  @!P2 LOP3.LUT R65, R65, 0x80000000, R69, 0xf8, !PT ;  /* 0x800000004141a812 */ /* 0x000fe200078ef845 */
[----:B0-----:R-:W-:-:S03]  /*7cd0*/  DFMA R70, R66, -R58, 1 ;  /* 0x3ff000004246742b */ /* 0x001fc6000000083a */
[----:B------:R-:W-:-:S05]  /*7ce0*/  @!P2 LOP3.LUT R73, R65, 0x100000, RZ, 0xfc, !PT ;  /* 0x001000004149a812 */ /* 0x000fca00078efcff */
[----:B------:R-:W-:-:S08]  /*7cf0*/  DFMA R70, R70, R70, R70 ;  /* 0x000000464646722b */ /* 0x000fd00000000046 */
[----:B------:R-:W-:Y:S01]  /*7d00*/  DFMA R66, R66, R70, R66 ;  /* 0x000000464242722b */ /* 0x000fe20000000042 */
[----:B------:R-:W-:Y:S01]  /*7d10*/  LOP3.LUT R71, R15, 0x800fffff, R69, 0xf8, !PT ;  /* 0x800fffff0f477812 */ /* 0x000fe200078ef845 */
[----:B------:R-:W-:Y:S02]  /*7d20*/  IMAD.MOV.U32 R70, RZ, RZ, R68 ;  /* 0x000000ffff467224 */ /* 0x000fe400078e0044 */
[----:B------:R-:W-:-:S04]  /*7d30*/  IMAD.MOV.U32 R15, RZ, RZ, R13 ;  /* 0x000000ffff0f7224 */ /* 0x000fc800078e000d */
[----:B------:R-:W-:Y:S02]  /*7d40*/  DFMA R74, R66, -R58, 1 ;  /* 0x3ff00000424a742b */ /* 0x000fe4000000083a */
[----:B------:R-:W-:-:S06]  /*7d50*/  @!P2 DFMA R70, R70, 2, -R72 ;  /* 0x400000004646a82b */ /* 0x000fcc0000000848 */
[----:B------:R-:W-:-:S04]  /*7d60*/  DFMA R74, R66, R74, R66 ;  /* 0x0000004a424a722b */ /* 0x000fc80000000042 */
[----:B------:R-:W-:-:S04]  /*7d70*/  @!P2 LOP3.LUT R15, R71, 0x7ff00000, RZ, 0xc0, !PT ;  /* 0x7ff00000470fa812 */ /* 0x000fc800078ec0ff */
[----:B------:R-:W-:Y:S01]  /*7d80*/  DMUL R72, R74, R70 ;  /* 0x000000464a487228 */ /* 0x000fe20000000000 */
[----:B------:R-:W-:-:S05]  /*7d90*/  VIADD R65, R15, 0xffffffff ;  /* 0xffffffff0f417836 */ /* 0x000fca0000000000 */
[----:B------:R-:W-:Y:S01]  /*7da0*/  ISETP.GT.U32.AND P2, PT, R65, 0x7feffffe, PT ;  /* 0x7feffffe4100780c */ /* 0x000fe20003f44070 */
[----:B------:R-:W-:Y:S01]  /*7db0*/  VIADD R65, R64, 0xffffffff ;  /* 0xffffffff40417836 */ /* 0x000fe20000000000 */
[----:B------:R-:W-:-:S04]  /*7dc0*/  DFMA R66, R72, -R58, R70 ;  /* 0x8000003a4842722b */ /* 0x000fc80000000046 */
[----:B------:R-:W-:-:S04]  /*7dd0*/  ISETP.GT.U32.OR P2, PT, R65, 0x7feffffe, P2 ;  /* 0x7feffffe4100780c */ /* 0x000fc80001744470 */
[----:B------:R-:W-:-:S09]  /*7de0*/  DFMA R66, R74, R66, R72 ;  /* 0x000000424a42722b */ /* 0x000fd20000000048 */
[----:B------:R-:W-:Y:S05]  /*7df0*/  @P2 BRA `(.L_x_222) ;  /* 0x0000000000742947 */ /* 0x000fea0003800000 */
[----:B------:R-:W-:-:S04]  /*7e00*/  LOP3.LUT R64, R61, 0x7ff00000, RZ, 0xc0, !PT ;  /* 0x7ff000003d407812 */ /* 0x000fc800078ec0ff */
[CC--:B------:R-:W-:Y:S02]  /*7e10*/  VIADDMNMX R15, R13.reuse, -R64.reuse, 0xb9600000, !PT ;  /* 0xb96000000d0f7446 */ /* 0x0c0fe40007800940 */
[----:B------:R-:W-:Y:S01]  /*7e20*/  ISETP.GE.U32.AND P2, PT, R13, R64, PT ;  /* 0x000000400d00720c */ /* 0x000fe20003f46070 */
[----:B------:R-:W-:Y:S01]  /*7e30*/  IMAD.MOV.U32 R64, RZ, RZ, RZ ;  /* 0x000000ffff407224 */ /* 0x000fe200078e00ff */
[----:B------:R-:W-:Y:S02]  /*7e40*/  VIMNMX R15, PT, PT, R15, 0x46a00000, PT ;  /* 0x46a000000f0f7848 */ /* 0x000fe40003fe0100 */
[----:B------:R-:W-:-:S05]  /*7e50*/  SEL R14, R14, 0x63400000, !P2 ;  /* 0x634000000e0e7807 */ /* 0x000fca0005000000 */
        /* <DEDUP_REMOVED lines=23> */
.L_x_222:
        /* <DEDUP_REMOVED lines=17> */
.L_x_225:
[----:B------:R-:W-:Y:S01]  /*80e0*/  LOP3.LUT R13, R61, 0x80000, RZ, 0xfc, !PT ;  /* 0x000800003d0d7812 */ /* 0x000fe200078efcff */
[----:B------:R-:W-:-:S04]  /*80f0*/  IMAD.MOV.U32 R72, RZ, RZ, R60 ;  /* 0x000000ffff487224 */ /* 0x000fc800078e003c */
[----:B------:R-:W-:Y:S01]  /*8100*/  IMAD.MOV.U32 R73, RZ, RZ, R13 ;  /* 0x000000ffff497224 */ /* 0x000fe200078e000d */
[----:B------:R-:W-:Y:S06]  /*8110*/  BRA `(.L_x_223) ;  /* 0x00000000000c7947 */ /* 0x000fec0003800000 */
.L_x_224:
[----:B------:R-:W-:Y:S01]  /*8120*/  LOP3.LUT R13, R69, 0x80000, RZ, 0xfc, !PT ;  /* 0x00080000450d7812 */ /* 0x000fe200078efcff */
[----:B------:R-:W-:-:S04]  /*8130*/  IMAD.MOV.U32 R72, RZ, RZ, R68 ;  /* 0x000000ffff487224 */ /* 0x000fc800078e0044 */
[----:B------:R-:W-:-:S07]  /*8140*/  IMAD.MOV.U32 R73, RZ, RZ, R13 ;  /* 0x000000ffff497224 */ /* 0x000fce00078e000d */
.L_x_223:
[----:B------:R-:W-:Y:S05]  /*8150*/  BSYNC.RECONVERGENT B1 ;  /* 0x0000000000017941 */ /* 0x000fea0003800200 */
.L_x_221:
[----:B------:R-:W-:Y:S02]  /*8160*/  IMAD.MOV.U32 R58, RZ, RZ, R12 ;  /* 0x000000ffff3a7224 */ /* 0x000fe400078e000c */
[----:B------:R-:W-:Y:S02]  /*8170*/  IMAD.MOV.U32 R59, RZ, RZ, 0x0 ;  /* 0x00000000ff3b7424 */ /* 0x000fe400078e00ff */
[----:B------:R-:W-:Y:S02]  /*8180*/  IMAD.MOV.U32 R14, RZ, RZ, R72 ;  /* 0x000000ffff0e7224 */ /* 0x000fe400078e0048 */
[----:B------:R-:W-:Y:S01]  /*8190*/  IMAD.MOV.U32 R13, RZ, RZ, R73 ;  /* 0x000000ffff0d7224 */ /* 0x000fe200078e0049 */
[----:B------:R-:W-:Y:S06]  /*81a0*/  RET.REL.NODEC R58 `(_Z32extrapolate_second_order_sw_trueiddddddddiPlS_PdS0_S0_S0_S0_S0_S0_S0_S0_S0_S0_S0_S0_) ;  /* 0xffffff7c3a947950 */ /* 0x000fec0003c3ffff */
.L_x_226:
        /* <DEDUP_REMOVED lines=13> */
.L_x_241:


//--------------------- .text._Z44extrapolate_velocity_second_order_true_afteriPdS_S_S_ --------------------------
	.section	.text._Z44extrapolate_velocity_second_order_true_afteriPdS_S_S_,"ax",@progbits
	.align	128
        .global         _Z44extrapolate_velocity_second_order_true_afteriPdS_S_S_
        .type           _Z44extrapolate_velocity_second_order_true_afteriPdS_S_S_,@function
        .size           _Z44extrapolate_velocity_second_order_true_afteriPdS_S_S_,(.L_x_245 - _Z44extrapolate_velocity_second_order_true_afteriPdS_S_S_)
        .other          _Z44extrapolate_velocity_second_order_true_afteriPdS_S_S_,@"STO_CUDA_ENTRY STV_DEFAULT"
_Z44extrapolate_velocity_second_order_true_afteriPdS_S_S_:
.text._Z44extrapolate_velocity_second_order_true_afteriPdS_S_S_:
        /* <DEDUP_REMOVED lines=10> */
[----:B0-----:R-:W-:-:S04]  /*00a0*/  IMAD R0, R3, UR4, R0 ;  /* 0x0000000403007c24 */ /* 0x001fc8000f8e0200 */
[----:B-1----:R-:W-:-:S05]  /*00b0*/  IMAD R11, R0, UR7, R11 ;  /* 0x00000007000b7c24 */ /* 0x002fca000f8e020b */
[----:B---3--:R-:W-:-:S13]  /*00c0*/  ISETP.GE.AND P0, PT, R11, UR8, PT ;  /* 0x000000080b007c0c */ /* 0x008fda000bf06270 */
[----:B------:R-:W-:Y:S05]  /*00d0*/  @P0 EXIT ;  /* 0x000000000000094d */ /* 0x000fea0003800000 */
[----:B------:R-:W0:Y:S01]  /*00e0*/  LDC.64 R2, c[0x0][0x390] ;  /* 0x0000e400ff027b82 */ /* 0x000e220000000a00 */
[----:B------:R-:W1:Y:S07]  /*00f0*/  LDCU.64 UR4, c[0x0][0x358] ;  /* 0x00006b00ff0477ac */ /* 0x000e6e0008000a00 */
[----:B------:R-:W2:Y:S08]  /*0100*/  LDC.64 R4, c[0x0][0x388] ;  /* 0x0000e200ff047b82 */ /* 0x000eb00000000a00 */
[----:B------:R-:W3:Y:S01]  /*0110*/  LDC.64 R6, c[0x0][0x3a0] ;  /* 0x0000e800ff067b82 */ /* 0x000ee20000000a00 */
[----:B0-----:R-:W-:-:S07]  /*0120*/  IMAD.WIDE R2, R11, 0x8, R2 ;  /* 0x000000080b027825 */ /* 0x001fce00078e0202 */
[----:B------:R-:W0:Y:S01]  /*0130*/  LDC.64 R8, c[0x0][0x398] ;  /* 0x0000e600ff087b82 */ /* 0x000e220000000a00 */
[----:B-1----:R-:W4:Y:S01]  /*0140*/  LDG.E.64 R2, desc[UR4][R2.64] ;  /* 0x0000000402027981 */ /* 0x002f22000c1e1b00 */
[----:B--2---:R-:W-:-:S04]  /*0150*/  IMAD.WIDE R4, R11, 0x8, R4 ;  /* 0x000000080b047825 */ /* 0x004fc800078e0204 */
[C---:B---3--:R-:W-:Y:S01]  /*0160*/  IMAD.WIDE R6, R11.reuse, 0x8, R6 ;  /* 0x000000080b067825 */ /* 0x048fe200078e0206 */
[----:B----4-:R-:W-:Y:S05]  /*0170*/  STG.E.64 desc[UR4][R4.64], R2 ;  /* 0x0000000204007986 */ /* 0x010fea000c101b04 */
[----:B------:R-:W2:Y:S01]  /*0180*/  LDG.E.64 R6, desc[UR4][R6.64] ;  /* 0x0000000406067981 */ /* 0x000ea2000c1e1b00 */
[----:B0-----:R-:W-:-:S05]  /*0190*/  IMAD.WIDE R8, R11, 0x8, R8 ;  /* 0x000000080b087825 */ /* 0x001fca00078e0208 */
[----:B--2---:R-:W-:Y:S01]  /*01a0*/  STG.E.64 desc[UR4][R8.64], R6 ;  /* 0x0000000608007986 */ /* 0x004fe2000c101b04 */
[----:B------:R-:W-:Y:S05]  /*01b0*/  EXIT ;  /* 0x000000000000794d */ /* 0x000fea0003800000 */
.L_x_227:
        /* <DEDUP_REMOVED lines=12> */
.L_x_245:


//--------------------- .text._Z38extrapolate_velocity_second_order_trueidPdS_S_S_S_S_ --------------------------
	.section	.text._Z38extrapolate_velocity_second_order_trueidPdS_S_S_S_S_,"ax",@progbits
	.align	128
        .global         _Z38extrapolate_velocity_second_order_trueidPdS_S_S_S_S_
        .type           _Z38extrapolate_velocity_second_order_trueidPdS_S_S_S_S_,@function
        .size           _Z38extrapolate_velocity_second_order_trueidPdS_S_S_S_S_,(.L_x_242 - _Z38extrapolate_velocity_second_order_trueidPdS_S_S_S_S_)
        .other          _Z38extrapolate_velocity_second_order_trueidPdS_S_S_S_S_,@"STO_CUDA_ENTRY STV_DEFAULT"
_Z38extrapolate_velocity_second_order_trueidPdS_S_S_S_S_:
.text._Z38extrapolate_velocity_second_order_trueidPdS_S_S_S_S_:
        /* <DEDUP_REMOVED lines=15> */
[----:B------:R-:W1:Y:S01]  /*00f0*/  LDCU.64 UR8, c[0x0][0x358] ;  /* 0x00006b00ff0877ac */ /* 0x000e620008000a00 */
[----:B------:R-:W2:Y:S06]  /*0100*/  LDCU.64 UR4, c[0x0][0x388] ;  /* 0x00007100ff0477ac */ /* 0x000eac0008000a00 */
[----:B------:R-:W3:Y:S08]  /*0110*/  LDC.64 R4, c[0x0][0x398] ;  /* 0x0000e600ff047b82 */ /* 0x000ef00000000a00 */
[----:B------:R-:W4:Y:S01]  /*0120*/  LDC.64 R8, c[0x0][0x3a0] ;  /* 0x0000e800ff087b82 */ /* 0x000f220000000a00 */
[----:B0-----:R-:W-:-:S07]  /*0130*/  IMAD.WIDE R2, R0, 0x8, R2 ;  /* 0x0000000800027825 */ /* 0x001fce00078e0202 */
[----:B------:R-:W0:Y:S01]  /*0140*/  LDC.64 R16, c[0x0][0x3a8] ;  /* 0x0000ea00ff107b82 */ /* 0x000e220000000a00 */
[----:B-1----:R-:W5:Y:S01]  /*0150*/  LDG.E.64 R2, desc[UR8][R2.64] ;  /* 0x0000000802027981 */ /* 0x002f62000c1e1b00 */
[----:B---3--:R-:W-:-:S06]  /*0160*/  IMAD.WIDE R4, R0, 0x8, R4 ;  /* 0x0000000800047825 */ /* 0x008fcc00078e0204 */
[----:B------:R-:W5:Y:S01]  /*0170*/  LDG.E.64 R4, desc[UR8][R4.64] ;  /* 0x0000000804047981 */ /* 0x000f62000c1e1b00 */
[----:B----4-:R-:W-:-:S05]  /*0180*/  IMAD.WIDE R8, R0, 0x8, R8 ;  /* 0x0000000800087825 */ /* 0x010fca00078e0208 */
[----:B------:R-:W3:Y:S01]  /*0190*/  LDG.E.64 R6, desc[UR8][R8.64] ;  /* 0x0000000808067981 */ /* 0x000ee2000c1e1b00 */
[----:B--2---:R-:W-:Y:S02]  /*01a0*/  UMOV UR6, UR5 ;  /* 0x0000000500067c82 */ /* 0x004fe40008000000 */
[----:B------:R-:W-:Y:S01]  /*01b0*/  IMAD.U32 R13, RZ, RZ, UR6 ;  /* 0x00000006ff0d7e24 */ /* 0x000fe2000f8e00ff */
[----:B------:R-:W-:Y:S01]  /*01c0*/  BSSY.RECONVERGENT B0, `(.L_x_228) ;  /* 0x000001e000007945 */ /* 0x000fe20003800200 */
[----:B-----5:R-:W-:-:S08]  /*01d0*/  DADD R10, R2, -R4 ;  /* 0x00000000020a7229 */ /* 0x020fd00000000804 */
[----:B------:R-:W-:Y:S02]  /*01e0*/  DSETP.MAX.AND P0, P1, R10, UR4, PT ;  /* 0x000000040a007e2a */ /* 0x000fe4000b90f000 */
[----:B------:R-:W-:-:S05]  /*01f0*/  IMAD.MOV.U32 R12, RZ, RZ, R11 ;  /* 0x000000ffff0c7224 */ /* 0x000fca00078e000b */
[----:B------:R-:W-:-:S07]  /*0200*/  FSEL R3, R12, UR6, P0 ;  /* 0x000000060c037c08 */ /* 0x000fce0008000000 */
[----:B------:R-:W-:-:S05]  /*0210*/  @P1 LOP3.LUT R3, R13, 0x80000, RZ, 0xfc, !PT ;  /* 0x000800000d031812 */ /* 0x000fca00078efcff */
[----:B------:R-:W-:-:S04]  /*0220*/  IMAD.MOV.U32 R5, RZ, RZ, R3 ;  /* 0x000000ffff057224 */ /* 0x000fc800078e0003 */
[----:B------:R-:W1:Y:S01]  /*0230*/  MUFU.RCP64H R3, R5 ;  /* 0x0000000500037308 */ /* 0x000e620000001800 */
[----:B------:R-:W-:Y:S01]  /*0240*/  SEL R4, R10, UR4, P0 ;  /* 0x000000040a047c07 */ /* 0x000fe20008000000 */
[----:B------:R-:W-:-:S06]  /*0250*/  IMAD.MOV.U32 R2, RZ, RZ, 0x1 ;  /* 0x00000001ff027424 */ /* 0x000fcc00078e00ff */
[----:B-1----:R-:W-:-:S08]  /*0260*/  DFMA R10, -R4, R2, 1 ;  /* 0x3ff00000040a742b */ /* 0x002fd00000000102 */
[----:B------:R-:W-:-:S08]  /*0270*/  DFMA R10, R10, R10, R10 ;  /* 0x0000000a0a0a722b */ /* 0x000fd0000000000a */
[----:B------:R-:W-:-:S08]  /*0280*/  DFMA R10, R2, R10, R2 ;  /* 0x0000000a020a722b */ /* 0x000fd00000000002 */
[----:B------:R-:W-:-:S08]  /*0290*/  DFMA R2, -R4, R10, 1 ;  /* 0x3ff000000402742b */ /* 0x000fd0000000010a */
[----:B------:R-:W-:-:S08]  /*02a0*/  DFMA R2, R10, R2, R10 ;  /* 0x000000020a02722b */ /* 0x000fd0000000000a */
[----:B---3--:R-:W-:-:S08]  /*02b0*/  DMUL R12, R6, R2 ;  /* 0x00000002060c7228 */ /* 0x008fd00000000000 */
[----:B------:R-:W-:Y:S01]  /*02c0*/  DFMA R14, -R4, R12, R6 ;  /* 0x0000000c040e722b */ /* 0x000fe20000000106 */
[----:B0-----:R-:W-:-:S07]  /*02d0*/  IMAD.WIDE R10, R0, 0x8, R16 ;  /* 0x00000008000a7825 */ /* 0x001fce00078e0210 */
[----:B------:R-:W-:Y:S01]  /*02e0*/  DFMA R2, R2, R14, R12 ;  /* 0x0000000e0202722b */ /* 0x000fe2000000000c */
[----:B------:R0:W-:Y:S01]  /*02f0*/  STG.E.64 desc[UR8][R10.64], R6 ;  /* 0x000000060a007986 */ /* 0x0001e2000c101b08 */
[----:B------:R-:W-:-:S08]  /*0300*/  FSETP.GEU.AND P1, PT, |R7|, 6.5827683646048100446e-37, PT ;  /* 0x036000000700780b */ /* 0x000fd00003f2e200 */
[----:B------:R-:W-:-:S05]  /*0310*/  FFMA R12, RZ, R5, R3 ;  /* 0x00000005ff0c7223 */ /* 0x000fca0000000003 */
[----:B------:R-:W-:-:S13]  /*0320*/  FSETP.GT.AND P0, PT, |R12|, 1.469367938527859385e-39, PT ;  /* 0x001000000c00780b */ /* 0x000fda0003f04200 */
[----:B0-----:R-:W-:Y:S05]  /*0330*/  @P0 BRA P1, `(.L_x_229) ;  /* 0x0000000000180947 */ /* 0x001fea0000800000 */
[----:B------:R-:W-:Y:S01]  /*0340*/  IMAD.MOV.U32 R12, RZ, RZ, R6 ;  /* 0x000000ffff0c7224 */ /* 0x000fe200078e0006 */
[----:B------:R-:W-:Y:S01]  /*0350*/  MOV R16, 0x3a0 ;  /* 0x000003a000107802 */ /* 0x000fe20000000f00 */
[----:B------:R-:W-:Y:S02]  /*0360*/  IMAD.MOV.U32 R13, RZ, RZ, R7 ;  /* 0x000000ffff0d7224 */ /* 0x000fe400078e0007 */
[----:B------:R-:W-:Y:S02]  /*0370*/  IMAD.MOV.U32 R10, RZ, RZ, R4 ;  /* 0x000000ffff0a7224 */ /* 0x000fe400078e0004 */
[----:B------:R-:W-:-:S07]  /*0380*/  IMAD.MOV.U32 R11, RZ, RZ, R5 ;  /* 0x000000ffff0b7224 */ /* 0x000fce00078e0005 */
[----:B------:R-:W-:Y:S05]  /*0390*/  CALL.REL.NOINC `($__internal_4_$__cuda_sm20_div_rn_f64_full) ;  /* 0x0000000000807944 */ /* 0x000fea0003c00000 */
.L_x_229:
[----:B------:R-:W-:Y:S05]  /*03a0*/  BSYNC.RECONVERGENT B0 ;  /* 0x0000000000007941 */ /* 0x000fea0003800200 */
.L_x_228:
[----:B------:R-:W0:Y:S01]  /*03b0*/  LDC.64 R6, c[0x0][0x3b0] ;  /* 0x0000ec00ff067b82 */ /* 0x000e220000000a00 */
[----:B------:R1:W-:Y:S01]  /*03c0*/  STG.E.64 desc[UR8][R8.64], R2 ;  /* 0x0000000208007986 */ /* 0x0003e2000c101b08 */
[----:B0-----:R-:W-:-:S05]  /*03d0*/  IMAD.WIDE R6, R0, 0x8, R6 ;  /* 0x0000000800067825 */ /* 0x001fca00078e0206 */
[----:B------:R-:W2:Y:S01]  /*03e0*/  LDG.E.64 R10, desc[UR8][R6.64] ;  /* 0x00000008060a7981 */ /* 0x000ea2000c1e1b00 */
[----:B------:R-:W0:Y:S01]  /*03f0*/  MUFU.RCP64H R13, R5 ;  /* 0x00000005000d7308 */ /* 0x000e220000001800 */
[----:B------:R-:W-:Y:S01]  /*0400*/  IMAD.MOV.U32 R12, RZ, RZ, 0x1 ;  /* 0x00000001ff0c7424 */ /* 0x000fe200078e00ff */
[----:B------:R-:W-:Y:S05]  /*0410*/  BSSY.RECONVERGENT B0, `(.L_x_230) ;  /* 0x0000016000007945 */ /* 0x000fea0003800200 */
[----:B0-----:R-:W-:-:S08]  /*0420*/  DFMA R14, -R4, R12, 1 ;  /* 0x3ff00000040e742b */ /* 0x001fd0000000010c */
[----:B------:R-:W-:-:S08]  /*0430*/  DFMA R14, R14, R14, R14 ;  /* 0x0000000e0e0e722b */ /* 0x000fd0000000000e */
[----:B------:R-:W-:Y:S02]  /*0440*/  DFMA R12, R12, R14, R12 ;  /* 0x0000000e0c0c722b */ /* 0x000fe4000000000c */
[----:B------:R-:W1:Y:S06]  /*0450*/  LDC.64 R14, c[0x0][0x3b8] ;  /* 0x0000ee00ff0e7b82 */ /* 0x000e6c0000000a00 */
[----:B------:R-:W-:-:S08]  /*0460*/  DFMA R16, -R4, R12, 1 ;  /* 0x3ff000000410742b */ /* 0x000fd0000000010c */
[----:B------:R-:W-:Y:S01]  /*0470*/  DFMA R16, R12, R16, R12 ;  /* 0x000000100c10722b */ /* 0x000fe2000000000c */
[----:B-1----:R-:W-:-:S07]  /*0480*/  IMAD.WIDE R8, R0, 0x8, R14 ;  /* 0x0000000800087825 */ /* 0x002fce00078e020e */
[----:B--2---:R-:W-:Y:S01]  /*0490*/  DMUL R12, R16, R10 ;  /* 0x0000000a100c7228 */ /* 0x004fe20000000000 */
[----:B------:R0:W-:Y:S01]  /*04a0*/  STG.E.64 desc[UR8][R8.64], R10 ;  /* 0x0000000a08007986 */ /* 0x0001e2000c101b08 */
[----:B------:R-:W-:-:S06]  /*04b0*/  FSETP.GEU.AND P1, PT, |R11|, 6.5827683646048100446e-37, PT ;  /* 0x036000000b00780b */ /* 0x000fcc0003f2e200 */
[----:B------:R-:W-:-:S08]  /*04c0*/  DFMA R2, -R4, R12, R10 ;  /* 0x0000000c0402722b */ /* 0x000fd0000000010a */
[----:B------:R-:W-:-:S10]  /*04d0*/  DFMA R2, R16, R2, R12 ;  /* 0x000000021002722b */ /* 0x000fd4000000000c */
        /* <DEDUP_REMOVED lines=9> */
.L_x_231:
[----:B------:R-:W-:Y:S05]  /*0570*/  BSYNC.RECONVERGENT B0 ;  /* 0x0000000000007941 */ /* 0x000fea0003800200 */
.L_x_230:
[----:B------:R-:W-:Y:S01]  /*0580*/  STG.E.64 desc[UR8][R6.64], R2 ;  /* 0x0000000206007986 */ /* 0x000fe2000c101b08 */
[----:B------:R-:W-:Y:S05]  /*0590*/  EXIT ;  /* 0x000000000000794d */ /* 0x000fea0003800000 */
        .weak           $__internal_4_$__cuda_sm20_div_rn_f64_full
        .type           $__internal_4_$__cuda_sm20_div_rn_f64_full,@function
        .size           $__internal_4_$__cuda_sm20_div_rn_f64_full,(.L_x_242 - $__internal_4_$__cuda_sm20_div_rn_f64_full)
$__internal_4_$__cuda_sm20_div_rn_f64_full:
[C---:B------:R-:W-:Y:S01]  /*05a0*/  FSETP.GEU.AND P0, PT, |R11|.reuse, 1.469367938527859385e-39, PT ;  /* 0x001000000b00780b */ /* 0x040fe20003f0e200 */
[----:B------:R-:W-:Y:S01]  /*05b0*/  IMAD.MOV.U32 R20, RZ, RZ, 0x1 ;  /* 0x00000001ff147424 */ /* 0x000fe200078e00ff */
[----:B------:R-:W-:Y:S01]  /*05c0*/  LOP3.LUT R2, R11, 0x800fffff, RZ, 0xc0, !PT ;  /* 0x800fffff0b027812 */ /* 0x000fe200078ec0ff */
[----:B------:R-:W-:Y:S01]  /*05d0*/  BSSY.RECONVERGENT B1, `(.L_x_232) ;  /* 0x0000054000017945 */ /* 0x000fe20003800200 */
[C---:B------:R-:W-:Y:S02]  /*05e0*/  FSETP.GEU.AND P2, PT, |R13|.reuse, 1.469367938527859385e-39, PT ;  /* 0x001000000d00780b */ /* 0x040fe40003f4e200 */
[----:B------:R-:W-:Y:S01]  /*05f0*/  LOP3.LUT R3, R2, 0x3ff00000, RZ, 0xfc, !PT ;  /* 0x3ff0000002037812 */ /* 0x000fe200078efcff */
[----:B------:R-:W-:Y:S01]  /*0600*/  IMAD.MOV.U32 R2, RZ, RZ, R10 ;  /* 0x000000ffff027224 */ /* 0x000fe200078e000a */
[----:B------:R-:W-:Y:S02]  /*0610*/  LOP3.LUT R17, R13, 0x7ff00000, RZ, 0xc0, !PT ;  /* 0x7ff000000d117812 */ /* 0x000fe400078ec0ff */
[----:B------:R-:W-:-:S03]  /*0620*/  LOP3.LUT R26, R11, 0x7ff00000, RZ, 0xc0, !PT ;  /* 0x7ff000000b1a7812 */ /* 0x000fc600078ec0ff */
[----:B------:R-:W-:Y:S01]  /*0630*/  @!P0 DMUL R2, R10, 8.98846567431157953865e+307 ;  /* 0x7fe000000a028828 */ /* 0x000fe20000000000 */
[----:B------:R-:W-:-:S03]  /*0640*/  ISETP.GE.U32.AND P1, PT, R17, R26, PT ;  /* 0x0000001a1100720c */ /* 0x000fc60003f26070 */
[----:B------:R-:W-:Y:S01]  /*0650*/  @!P2 LOP3.LUT R18, R11, 0x7ff00000, RZ, 0xc0, !PT ;  /* 0x7ff000000b12a812 */ /* 0x000fe200078ec0ff */
[----:B------:R-:W-:Y:S01]  /*0660*/  @!P2 IMAD.MOV.U32 R24, RZ, RZ, RZ ;  /* 0x000000ffff18a224 */ /* 0x000fe200078e00ff */
[----:B------:R-:W0:Y:S02]  /*0670*/  MUFU.RCP64H R21, R3 ;  /* 0x0000000300157308 */ /* 0x000e240000001800 */
[----:B------:R-:W-:Y:S01]  /*0680*/  @!P2 ISETP.GE.U32.AND P3, PT, R17, R18, PT ;  /* 0x000000121100a20c */ /* 0x000fe20003f66070 */
[----:B------:R-:W-:Y:S01]  /*0690*/  IMAD.MOV.U32 R18, RZ, RZ, 0x1ca00000 ;  /* 0x1ca00000ff127424 */ /* 0x000fe200078e00ff */
[----:B------:R-:W-:-:S04]  /*06a0*/  @!P0 LOP3.LUT R26, R3, 0x7ff00000, RZ, 0xc0, !PT ;  /* 0x7ff00000031a8812 */ /* 0x000fc800078ec0ff */
[----:B------:R-:W-:-:S04]  /*06b0*/  @!P2 SEL R19, R18, 0x63400000, !P3 ;  /* 0x634000001213a807 */ /* 0x000fc80005800000 */
[----:B------:R-:W-:-:S04]  /*06c0*/  @!P2 LOP3.LUT R19, R19, 0x80000000, R13, 0xf8, !PT ;  /* 0x800000001313a812 */ /* 0x000fc800078ef80d */
[----:B------:R-:W-:Y:S01]  /*06d0*/  @!P2 LOP3.LUT R25, R19, 0x100000, RZ, 0xfc, !PT ;  /* 0x001000001319a812 */ /* 0x000fe200078efcff */
[----:B0-----:R-:W-:Y:S01]  /*06e0*/  DFMA R14, R20, -R2, 1 ;  /* 0x3ff00000140e742b */ /* 0x001fe20000000802 */
[----:B------:R-:W-:-:S07]  /*06f0*/  IMAD.MOV.U32 R19, RZ, RZ, R17 ;  /* 0x000000ffff137224 */ /* 0x000fce00078e0011 */
[----:B------:R-:W-:-:S08]  /*0700*/  DFMA R14, R14, R14, R14 ;  /* 0x0000000e0e0e722b */ /* 0x000fd0000000000e */
[----:B------:R-:W-:Y:S01]  /*0710*/  DFMA R20, R20, R14, R20 ;  /* 0x0000000e1414722b */ /* 0x000fe20000000014 */
[----:B------:R-:W-:Y:S01]  /*0720*/  SEL R15, R18, 0x63400000, !P1 ;  /* 0x63400000120f7807 */ /* 0x000fe20004800000 */
[----:B------:R-:W-:-:S03]  /*0730*/  IMAD.MOV.U32 R14, RZ, RZ, R12 ;  /* 0x000000ffff0e7224 */ /* 0x000fc600078e000c */
[----:B------:R-:W-:-:S03]  /*0740*/  LOP3.LUT R15, R15, 0x800fffff, R13, 0xf8, !PT ;  /* 0x800fffff0f0f7812 */ /* 0x000fc600078ef80d */
[----:B------:R-:W-:-:S03]  /*0750*/  DFMA R22, R20, -R2, 1 ;  /* 0x3ff000001416742b */ /* 0x000fc60000000802 */
[----:B------:R-:W-:-:S05]  /*0760*/  @!P2 DFMA R14, R14, 2, -R24 ;  /* 0x400000000e0ea82b */ /* 0x000fca0000000818 */
[----:B------:R-:W-:-:S05]  /*0770*/  DFMA R22, R20, R22, R20 ;  /* 0x000000161416722b */ /* 0x000fca0000000014 */
[----:B------:R-:W-:-:S03]  /*0780*/  @!P2 LOP3.LUT R19, R15, 0x7ff00000, RZ, 0xc0, !PT ;  /* 0x7ff000000f13a812 */ /* 0x000fc600078ec0ff */
[----:B------:R-:W-:Y:S02]  /*0790*/  DMUL R20, R22, R14 ;  /* 0x0000000e16147228 */ /* 0x000fe40000000000 */
        /* <DEDUP_REMOVED lines=9> */
[----:B------:R-:W-:Y:S02]  /*0830*/  ISETP.GE.U32.AND P0, PT, R17, R20, PT ;  /* 0x000000141100720c */ /* 0x000fe40003f06070 */
[----:B------:R-:W-:Y:S02]  /*0840*/  VIMNMX R12, PT, PT, R12, 0x46a00000, PT ;  /* 0x46a000000c0c7848 */ /* 0x000fe40003fe0100 */
[----:B------:R-:W-:Y:S01]  /*0850*/  SEL R13, R18, 0x63400000, !P0 ;  /* 0x63400000120d7807 */ /* 0x000fe20004000000 */
[----:B------:R-:W-:-:S04]  /*0860*/  IMAD.MOV.U32 R18, RZ, RZ, RZ ;  /* 0x000000ffff127224 */ /* 0x000fc800078e00ff */
        /* <DEDUP_REMOVED lines=12> */
[----:B------:R-:W-:Y:S01]  /*0930*/  DMUL.RP R18, R24, R18 ;  /* 0x0000001218127228 */ /* 0x000fe20000008000 */
[----:B------:R-:W-:-:S06]  /*0940*/  IMAD.MOV.U32 R2, RZ, RZ, RZ ;  /* 0x000000ffff027224 */ /* 0x000fcc00078e00ff */
[----:B------:R-:W-:-:S03]  /*0950*/  DFMA R2, R20, -R2, R24 ;  /* 0x800000021402722b */ /* 0x000fc60000000018 */
[----:B------:R-:W-:-:S03]  /*0960*/  LOP3.LUT R11, R19, R11, RZ, 0x3c, !PT ;  /* 0x0000000b130b7212 */ /* 0x000fc600078e3cff */
[----:B------:R-:W-:-:S04]  /*0970*/  IADD3 R2, PT, PT, -R12, -0x43300000, RZ ;  /* 0xbcd000000c027810 */ /* 0x000fc80007ffe1ff */
[----:B------:R-:W-:-:S04]  /*0980*/  FSETP.NEU.AND P0, PT, |R3|, R2, PT ;  /* 0x000000020300720b */ /* 0x000fc80003f0d200 */
[----:B------:R-:W-:Y:S02]  /*0990*/  FSEL R20, R18, R20, !P0 ;  /* 0x0000001412147208 */ /* 0x000fe40004000000 */
[----:B------:R-:W-:Y:S01]  /*09a0*/  FSEL R21, R11, R21, !P0 ;  /* 0x000000150b157208 */ /* 0x000fe20004000000 */
[----:B------:R-:W-:Y:S06]  /*09b0*/  BRA `(.L_x_234) ;  /* 0x0000000000547947 */ /* 0x000fec0003800000 */
.L_x_233:
        /* <DEDUP_REMOVED lines=13> */
[----:B------:R-:W-:Y:S02]  /*0a90*/  @P0 IMAD.MOV.U32 R20, RZ, RZ, RZ ;  /* 0x000000ffff140224 */ /* 0x000fe400078e00ff */
[----:B------:R-:W-:Y:S01]  /*0aa0*/  @P0 IMAD.MOV.U32 R21, RZ, RZ, R2 ;  /* 0x000000ffff150224 */ /* 0x000fe200078e0002 */
[----:B------:R-:W-:Y:S06]  /*0ab0*/  BRA `(.L_x_234) ;  /* 0x0000000000147947 */ /* 0x000fec0003800000 */
.L_x_236:
[----:B------:R-:W-:Y:S01]  /*0ac0*/  LOP3.LUT R21, R11, 0x80000, RZ, 0xfc, !PT ;  /* 0x000800000b157812 */ /* 0x000fe200078efcff */
[----:B------:R-:W-:Y:S01]  /*0ad0*/  IMAD.MOV.U32 R20, RZ, RZ, R10 ;  /* 0x000000ffff147224 */ /* 0x000fe200078e000a */
[----:B------:R-:W-:Y:S06]  /*0ae0*/  BRA `(.L_x_234) ;  /* 0x0000000000087947 */ /* 0x000fec0003800000 */
.L_x_235:
[----:B------:R-:W-:Y:S01]  /*0af0*/  LOP3.LUT R21, R13, 0x80000, RZ, 0xfc, !PT ;  /* 0x000800000d157812 */ /* 0x000fe200078efcff */
[----:B------:R-:W-:-:S07]  /*0b00*/  IMAD.MOV.U32 R20, RZ, RZ, R12 ;  /* 0x000000ffff147224 */ /* 0x000fce00078e000c */
.L_x_234:
[----:B------:R-:W-:Y:S05]  /*0b10*/  BSYNC.RECONVERGENT B1 ;  /* 0x0000000000017941 */ /* 0x000fea0003800200 */
.L_x_232:
[----:B------:R-:W-:Y:S02]  /*0b20*/  IMAD.MOV.U32 R17, RZ, RZ, 0x0 ;  /* 0x00000000ff117424 */ /* 0x000fe400078e00ff */
[----:B------:R-:W-:Y:S02]  /*0b30*/  IMAD.MOV.U32 R2, RZ, RZ, R20 ;  /* 0x000000ffff027224 */ /* 0x000fe400078e0014 */
[----:B------:R-:W-:Y:S01]  /*0b40*/  IMAD.MOV.U32 R3, RZ, RZ, R21 ;  /* 0x000000ffff037224 */ /* 0x000fe200078e0015 */
[----:B------:R-:W-:Y:S06]  /*0b50*/  RET.REL.NODEC R16 `(_Z38extrapolate_velocity_second_order_trueidPdS_S_S_S_S_) ;  /* 0xfffffff410287950 */ /* 0x000fec0003c3ffff */
.L_x_237:
        /* <DEDUP_REMOVED lines=10> */
.L_x_242:


//--------------------- .nv.shared.reserved.0     --------------------------
	.section	.nv.shared.reserved.0,"aw",@nobits
	.weak		__nv_reservedSMEM_offset_0_alias
	.size		__nv_reservedSMEM_offset_0_alias, 0, 64
	.other		__nv_reservedSMEM_offset_0_alias,@"STO_CUDA_RESERVED_SHARED STV_DEFAULT"
__nv_reservedSMEM_offset_0_alias:
	.zero		0
	.zero		64


//--------------------- .nv.shared._Z32extrapolate_second_order_sw_trueiddddddddiPlS_PdS0_S0_S0_S0_S0_S0_S0_S0_S0_S0_S0_S0_ --------------------------
	.section	.nv.shared._Z32extrapolate_second_order_sw_trueiddddddddiPlS_PdS0_S0_S0_S0_S0_S0_S0_S0_S0_S0_S0_S0_,"aw",@nobits
	.sectionflags	@""
	.align	8
.nv.shared._Z32extrapolate_second_order_sw_trueiddddddddiPlS_PdS0_S0_S0_S0_S0_S0_S0_S0_S0_S0_S0_S0_:
	.zero		1216


//--------------------- .nv.constant0._Z33extrapolate_second_order_sw_falseidddddddddPlS_PdS0_S0_S0_S0_S0_S0_S0_S0_S0_ --------------------------
	.section	.nv.constant0._Z33extrapolate_second_order_sw_falseidddddddddPlS_PdS0_S0_S0_S0_S0_S0_S0_S0_S0_,"a",@progbits
	.sectionflags	@""
	.align	4
.nv.constant0._Z33extrapolate_second_order_sw_falseidddddddddPlS_PdS0_S0_S0_S0_S0_S0_S0_S0_S0_:
	.zero		1072


//--------------------- .nv.constant0._Z32extrapolate_second_order_sw_trueiddddddddiPlS_PdS0_S0_S0_S0_S0_S0_S0_S0_S0_S0_S0_S0_ --------------------------
	.section	.nv.constant0._Z32extrapolate_second_order_sw_trueiddddddddiPlS_PdS0_S0_S0_S0_S0_S0_S0_S0_S0_S0_S0_S0_,"a",@progbits
	.sectionflags	@""
	.align	4
.nv.constant0._Z32extrapolate_second_order_sw_trueiddddddddiPlS_PdS0_S0_S0_S0_S0_S0_S0_S0_S0_S0_S0_S0_:
	.zero		1096


//--------------------- .nv.constant0._Z44extrapolate_velocity_second_order_true_afteriPdS_S_S_ --------------------------
	.section	.nv.constant0._Z44extrapolate_velocity_second_order_true_afteriPdS_S_S_,"a",@progbits
	.sectionflags	@""
	.align	4
.nv.constant0._Z44extrapolate_velocity_second_order_true_afteriPdS_S_S_:
	.zero		936


//--------------------- .nv.constant0._Z38extrapolate_velocity_second_order_trueidPdS_S_S_S_S_ --------------------------
	.section	.nv.constant0._Z38extrapolate_velocity_second_order_trueidPdS_S_S_S_S_,"a",@progbits
	.sectionflags	@""
	.align	4
.nv.constant0._Z38extrapolate_velocity_second_order_trueidPdS_S_S_S_S_:
	.zero		960


//--------------------- SYMBOLS --------------------------

	.type		.nv.reservedSmem.offset0,@object
	.size		.nv.reservedSmem.offset0,0x4
	.type		.nv.reservedSmem.cap,@object
	.size		.nv.reservedSmem.cap,0x4
